//
// Generated by NVIDIA NVVM Compiler
//
// Compiler Build ID: CL-36424714
// Cuda compilation tools, release 13.0, V13.0.88
// Based on NVVM 20.0.0
//

.version 9.0
.target sm_100
.address_size 64

	// .globl	_Z13populate_gridPmi
.global .align 4 .b8 precalc_xorwow_matrix[102400];
.global .align 4 .b8 precalc_xorwow_offset_matrix[102400];
.global .align 4 .b8 mrg32k3aM1[2304];
.global .align 4 .b8 mrg32k3aM2[2304];
.global .align 4 .b8 mrg32k3aM1SubSeq[2016];
.global .align 4 .b8 mrg32k3aM2SubSeq[2016];
.global .align 4 .b8 mrg32k3aM1Seq[2304];
.global .align 4 .b8 mrg32k3aM2Seq[2304];
.const .align 8 .b8 __cr_lgamma_table[72];
.global .align 4 .u32 d_num_rows;
.global .align 4 .u32 d_num_healthy;
.global .align 4 .u32 d_num_infected;
.global .align 4 .f32 d_num_rows_normalizer;
.global .align 8 .b8 cuda_random_value_state[48];

.visible .entry _Z13populate_gridPmi(
	.param .u64 .ptr .align 1 _Z13populate_gridPmi_param_0,
	.param .u32 _Z13populate_gridPmi_param_1
)
{
	.reg .pred 	%p<11>;
	.reg .b32 	%r<55>;
	.reg .b32 	%f<4>;
	.reg .b64 	%rd<22>;

	ld.param.u64 	%rd2, [_Z13populate_gridPmi_param_0];
	ld.param.u32 	%r16, [_Z13populate_gridPmi_param_1];
	cvta.to.global.u64 	%rd1, %rd2;
	mov.u32 	%r17, %ctaid.x;
	shl.b32 	%r1, %r17, 5;
	mov.u32 	%r2, %tid.x;
	add.s32 	%r53, %r1, %r2;
	ld.global.u32 	%r4, [d_num_rows];
	rem.s32 	%r5, %r16, %r4;
	setp.ge.s32 	%p1, %r53, %r4;
	@%p1 bra 	$L__BB0_6;
	cvt.rn.f32.s32 	%f1, %r16;
	ld.global.f32 	%f2, [d_num_rows_normalizer];
	mul.f32 	%f3, %f2, %f1;
	cvt.rzi.s32.f32 	%r6, %f3;
	add.s32 	%r18, %r53, 2048;
	max.s32 	%r19, %r4, %r18;
	not.b32 	%r20, %r2;
	add.s32 	%r21, %r19, %r20;
	sub.s32 	%r7, %r21, %r1;
	and.b32  	%r22, %r7, 6144;
	setp.eq.s32 	%p2, %r22, 6144;
	@%p2 bra 	$L__BB0_4;
	shr.u32 	%r23, %r7, 11;
	add.s32 	%r24, %r23, 1;
	and.b32  	%r25, %r24, 3;
	neg.s32 	%r51, %r25;
$L__BB0_3:
	.pragma "nounroll";
	mul.wide.s32 	%rd3, %r53, 8;
	add.s64 	%rd4, %rd1, %rd3;
	setp.lt.s32 	%p3, %r53, %r5;
	selp.u32 	%r26, 1, 0, %p3;
	add.s32 	%r27, %r6, %r26;
	mov.b32 	%r28, -1;
	shl.b32 	%r29, %r28, %r27;
	not.b32 	%r30, %r29;
	cvt.u64.u32 	%rd5, %r30;
	ld.global.u64 	%rd6, [%rd4];
	or.b64  	%rd7, %rd6, %rd5;
	st.global.u64 	[%rd4], %rd7;
	add.s32 	%r53, %r53, 2048;
	add.s32 	%r51, %r51, 1;
	setp.ne.s32 	%p4, %r51, 0;
	@%p4 bra 	$L__BB0_3;
$L__BB0_4:
	setp.lt.u32 	%p5, %r7, 6144;
	@%p5 bra 	$L__BB0_6;
$L__BB0_5:
	setp.lt.s32 	%p6, %r53, %r5;
	selp.u32 	%r31, 1, 0, %p6;
	add.s32 	%r32, %r6, %r31;
	mov.b32 	%r33, -1;
	shl.b32 	%r34, %r33, %r32;
	not.b32 	%r35, %r34;
	cvt.u64.u32 	%rd8, %r35;
	mul.wide.s32 	%rd9, %r53, 8;
	add.s64 	%rd10, %rd1, %rd9;
	ld.global.u64 	%rd11, [%rd10];
	or.b64  	%rd12, %rd11, %rd8;
	st.global.u64 	[%rd10], %rd12;
	add.s32 	%r36, %r53, 2048;
	setp.lt.s32 	%p7, %r36, %r5;
	selp.u32 	%r37, 1, 0, %p7;
	add.s32 	%r38, %r6, %r37;
	shl.b32 	%r39, %r33, %r38;
	not.b32 	%r40, %r39;
	cvt.u64.u32 	%rd13, %r40;
	ld.global.u64 	%rd14, [%rd10+16384];
	or.b64  	%rd15, %rd14, %rd13;
	st.global.u64 	[%rd10+16384], %rd15;
	add.s32 	%r41, %r53, 4096;
	setp.lt.s32 	%p8, %r41, %r5;
	selp.u32 	%r42, 1, 0, %p8;
	add.s32 	%r43, %r6, %r42;
	shl.b32 	%r44, %r33, %r43;
	not.b32 	%r45, %r44;
	cvt.u64.u32 	%rd16, %r45;
	ld.global.u64 	%rd17, [%rd10+32768];
	or.b64  	%rd18, %rd17, %rd16;
	st.global.u64 	[%rd10+32768], %rd18;
	add.s32 	%r46, %r53, 6144;
	setp.lt.s32 	%p9, %r46, %r5;
	selp.u32 	%r47, 1, 0, %p9;
	add.s32 	%r48, %r6, %r47;
	shl.b32 	%r49, %r33, %r48;
	not.b32 	%r50, %r49;
	cvt.u64.u32 	%rd19, %r50;
	ld.global.u64 	%rd20, [%rd10+49152];
	or.b64  	%rd21, %rd20, %rd19;
	st.global.u64 	[%rd10+49152], %rd21;
	add.s32 	%r53, %r53, 8192;
	setp.lt.s32 	%p10, %r53, %r4;
	@%p10 bra 	$L__BB0_5;
$L__BB0_6:
	ret;

}
	// .globl	_Z4movePmS_i
.visible .entry _Z4movePmS_i(
	.param .u64 .ptr .align 1 _Z4movePmS_i_param_0,
	.param .u64 .ptr .align 1 _Z4movePmS_i_param_1,
	.param .u32 _Z4movePmS_i_param_2
)
{
	.local .align 8 .b8 	__local_depot1[48];
	.reg .b64 	%SP;
	.reg .b64 	%SPL;
	.reg .pred 	%p<148>;
	.reg .b32 	%r<2576>;
	.reg .b32 	%f<25>;
	.reg .b64 	%rd<155>;
	.reg .b64 	%fd<9>;

	mov.u64 	%SPL, __local_depot1;
	ld.param.u64 	%rd60, [_Z4movePmS_i_param_0];
	ld.param.u64 	%rd59, [_Z4movePmS_i_param_1];
	ld.param.u32 	%r1167, [_Z4movePmS_i_param_2];
	cvta.to.global.u64 	%rd1, %rd60;
	add.u64 	%rd2, %SPL, 0;
	add.u64 	%rd3, %SPL, 0;
	mov.u32 	%r1168, %ctaid.x;
	shl.b32 	%r1169, %r1168, 5;
	mov.u32 	%r1170, %tid.x;
	add.s32 	%r2562, %r1169, %r1170;
	mad.lo.s32 	%r1171, %r1167, %r2562, %r2562;
	cvt.s64.s32 	%rd149, %r1167;
	xor.b32  	%r1172, %r1171, -1429050551;
	mul.lo.s32 	%r1173, %r1172, 1099087573;
	setp.gt.s32 	%p1, %r1171, -1;
	selp.b32 	%r1174, -644748465, -1947113066, %p1;
	add.s32 	%r1175, %r1174, %r1173;
	add.s32 	%r2570, %r1175, 6615241;
	add.s32 	%r2286, %r1173, 123456789;
	st.local.v2.u32 	[%rd3], {%r2570, %r2286};
	xor.b32  	%r2285, %r1173, 362436069;
	add.s32 	%r2284, %r1174, 521288629;
	st.local.v2.u32 	[%rd3+8], {%r2285, %r2284};
	xor.b32  	%r2283, %r1174, 88675123;
	add.s32 	%r2282, %r1173, 5783321;
	st.local.v2.u32 	[%rd3+16], {%r2283, %r2282};
	setp.eq.s32 	%p2, %r1167, 0;
	mov.u32 	%r1970, %r2282;
	mov.u32 	%r1971, %r2283;
	mov.u32 	%r1972, %r2284;
	mov.u32 	%r1973, %r2285;
	mov.u32 	%r1974, %r2286;
	@%p2 bra 	$L__BB1_115;
	mov.b32 	%r1957, 0;
	mov.u32 	%r1970, %r2282;
	mov.u32 	%r1971, %r2283;
	mov.u32 	%r1972, %r2284;
	mov.u32 	%r1973, %r2285;
	mov.u32 	%r1974, %r2286;
	mov.u64 	%rd143, %rd149;
$L__BB1_2:
	mov.u64 	%rd5, %rd143;
	and.b64  	%rd6, %rd5, 3;
	setp.eq.s64 	%p3, %rd6, 0;
	@%p3 bra 	$L__BB1_114;
	mul.wide.u32 	%rd63, %r1957, 3200;
	mov.u64 	%rd64, precalc_xorwow_matrix;
	add.s64 	%rd7, %rd64, %rd63;
	mov.b32 	%r1970, 0;
	mov.u32 	%r1971, %r1970;
	mov.u32 	%r1972, %r1970;
	mov.u32 	%r1973, %r1970;
	mov.u32 	%r1974, %r1970;
	mov.u32 	%r1963, %r1970;
$L__BB1_4:
	mul.wide.u32 	%rd65, %r1963, 4;
	add.s64 	%rd66, %rd3, %rd65;
	ld.local.u32 	%r28, [%rd66+4];
	shl.b32 	%r29, %r1963, 5;
	mov.b32 	%r1969, 0;
$L__BB1_5:
	.pragma "nounroll";
	shr.u32 	%r1179, %r28, %r1969;
	and.b32  	%r1180, %r1179, 1;
	setp.eq.b32 	%p4, %r1180, 1;
	not.pred 	%p5, %p4;
	add.s32 	%r1181, %r29, %r1969;
	mul.lo.s32 	%r1182, %r1181, 5;
	mul.wide.u32 	%rd67, %r1182, 4;
	add.s64 	%rd8, %rd7, %rd67;
	@%p5 bra 	$L__BB1_7;
	ld.global.u32 	%r1183, [%rd8];
	xor.b32  	%r1974, %r1974, %r1183;
	ld.global.u32 	%r1184, [%rd8+4];
	xor.b32  	%r1973, %r1973, %r1184;
	ld.global.u32 	%r1185, [%rd8+8];
	xor.b32  	%r1972, %r1972, %r1185;
	ld.global.u32 	%r1186, [%rd8+12];
	xor.b32  	%r1971, %r1971, %r1186;
	ld.global.u32 	%r1187, [%rd8+16];
	xor.b32  	%r1970, %r1970, %r1187;
$L__BB1_7:
	and.b32  	%r1189, %r1179, 2;
	setp.eq.s32 	%p6, %r1189, 0;
	@%p6 bra 	$L__BB1_9;
	ld.global.u32 	%r1190, [%rd8+20];
	xor.b32  	%r1974, %r1974, %r1190;
	ld.global.u32 	%r1191, [%rd8+24];
	xor.b32  	%r1973, %r1973, %r1191;
	ld.global.u32 	%r1192, [%rd8+28];
	xor.b32  	%r1972, %r1972, %r1192;
	ld.global.u32 	%r1193, [%rd8+32];
	xor.b32  	%r1971, %r1971, %r1193;
	ld.global.u32 	%r1194, [%rd8+36];
	xor.b32  	%r1970, %r1970, %r1194;
$L__BB1_9:
	and.b32  	%r1196, %r1179, 4;
	setp.eq.s32 	%p7, %r1196, 0;
	@%p7 bra 	$L__BB1_11;
	ld.global.u32 	%r1197, [%rd8+40];
	xor.b32  	%r1974, %r1974, %r1197;
	ld.global.u32 	%r1198, [%rd8+44];
	xor.b32  	%r1973, %r1973, %r1198;
	ld.global.u32 	%r1199, [%rd8+48];
	xor.b32  	%r1972, %r1972, %r1199;
	ld.global.u32 	%r1200, [%rd8+52];
	xor.b32  	%r1971, %r1971, %r1200;
	ld.global.u32 	%r1201, [%rd8+56];
	xor.b32  	%r1970, %r1970, %r1201;
$L__BB1_11:
	and.b32  	%r1203, %r1179, 8;
	setp.eq.s32 	%p8, %r1203, 0;
	@%p8 bra 	$L__BB1_13;
	ld.global.u32 	%r1204, [%rd8+60];
	xor.b32  	%r1974, %r1974, %r1204;
	ld.global.u32 	%r1205, [%rd8+64];
	xor.b32  	%r1973, %r1973, %r1205;
	ld.global.u32 	%r1206, [%rd8+68];
	xor.b32  	%r1972, %r1972, %r1206;
	ld.global.u32 	%r1207, [%rd8+72];
	xor.b32  	%r1971, %r1971, %r1207;
	ld.global.u32 	%r1208, [%rd8+76];
	xor.b32  	%r1970, %r1970, %r1208;
$L__BB1_13:
	and.b32  	%r1210, %r1179, 16;
	setp.eq.s32 	%p9, %r1210, 0;
	@%p9 bra 	$L__BB1_15;
	ld.global.u32 	%r1211, [%rd8+80];
	xor.b32  	%r1974, %r1974, %r1211;
	ld.global.u32 	%r1212, [%rd8+84];
	xor.b32  	%r1973, %r1973, %r1212;
	ld.global.u32 	%r1213, [%rd8+88];
	xor.b32  	%r1972, %r1972, %r1213;
	ld.global.u32 	%r1214, [%rd8+92];
	xor.b32  	%r1971, %r1971, %r1214;
	ld.global.u32 	%r1215, [%rd8+96];
	xor.b32  	%r1970, %r1970, %r1215;
$L__BB1_15:
	and.b32  	%r1217, %r1179, 32;
	setp.eq.s32 	%p10, %r1217, 0;
	@%p10 bra 	$L__BB1_17;
	ld.global.u32 	%r1218, [%rd8+100];
	xor.b32  	%r1974, %r1974, %r1218;
	ld.global.u32 	%r1219, [%rd8+104];
	xor.b32  	%r1973, %r1973, %r1219;
	ld.global.u32 	%r1220, [%rd8+108];
	xor.b32  	%r1972, %r1972, %r1220;
	ld.global.u32 	%r1221, [%rd8+112];
	xor.b32  	%r1971, %r1971, %r1221;
	ld.global.u32 	%r1222, [%rd8+116];
	xor.b32  	%r1970, %r1970, %r1222;
$L__BB1_17:
	and.b32  	%r1224, %r1179, 64;
	setp.eq.s32 	%p11, %r1224, 0;
	@%p11 bra 	$L__BB1_19;
	ld.global.u32 	%r1225, [%rd8+120];
	xor.b32  	%r1974, %r1974, %r1225;
	ld.global.u32 	%r1226, [%rd8+124];
	xor.b32  	%r1973, %r1973, %r1226;
	ld.global.u32 	%r1227, [%rd8+128];
	xor.b32  	%r1972, %r1972, %r1227;
	ld.global.u32 	%r1228, [%rd8+132];
	xor.b32  	%r1971, %r1971, %r1228;
	ld.global.u32 	%r1229, [%rd8+136];
	xor.b32  	%r1970, %r1970, %r1229;
$L__BB1_19:
	and.b32  	%r1231, %r1179, 128;
	setp.eq.s32 	%p12, %r1231, 0;
	@%p12 bra 	$L__BB1_21;
	ld.global.u32 	%r1232, [%rd8+140];
	xor.b32  	%r1974, %r1974, %r1232;
	ld.global.u32 	%r1233, [%rd8+144];
	xor.b32  	%r1973, %r1973, %r1233;
	ld.global.u32 	%r1234, [%rd8+148];
	xor.b32  	%r1972, %r1972, %r1234;
	ld.global.u32 	%r1235, [%rd8+152];
	xor.b32  	%r1971, %r1971, %r1235;
	ld.global.u32 	%r1236, [%rd8+156];
	xor.b32  	%r1970, %r1970, %r1236;
$L__BB1_21:
	and.b32  	%r1238, %r1179, 256;
	setp.eq.s32 	%p13, %r1238, 0;
	@%p13 bra 	$L__BB1_23;
	ld.global.u32 	%r1239, [%rd8+160];
	xor.b32  	%r1974, %r1974, %r1239;
	ld.global.u32 	%r1240, [%rd8+164];
	xor.b32  	%r1973, %r1973, %r1240;
	ld.global.u32 	%r1241, [%rd8+168];
	xor.b32  	%r1972, %r1972, %r1241;
	ld.global.u32 	%r1242, [%rd8+172];
	xor.b32  	%r1971, %r1971, %r1242;
	ld.global.u32 	%r1243, [%rd8+176];
	xor.b32  	%r1970, %r1970, %r1243;
$L__BB1_23:
	and.b32  	%r1245, %r1179, 512;
	setp.eq.s32 	%p14, %r1245, 0;
	@%p14 bra 	$L__BB1_25;
	ld.global.u32 	%r1246, [%rd8+180];
	xor.b32  	%r1974, %r1974, %r1246;
	ld.global.u32 	%r1247, [%rd8+184];
	xor.b32  	%r1973, %r1973, %r1247;
	ld.global.u32 	%r1248, [%rd8+188];
	xor.b32  	%r1972, %r1972, %r1248;
	ld.global.u32 	%r1249, [%rd8+192];
	xor.b32  	%r1971, %r1971, %r1249;
	ld.global.u32 	%r1250, [%rd8+196];
	xor.b32  	%r1970, %r1970, %r1250;
$L__BB1_25:
	and.b32  	%r1252, %r1179, 1024;
	setp.eq.s32 	%p15, %r1252, 0;
	@%p15 bra 	$L__BB1_27;
	ld.global.u32 	%r1253, [%rd8+200];
	xor.b32  	%r1974, %r1974, %r1253;
	ld.global.u32 	%r1254, [%rd8+204];
	xor.b32  	%r1973, %r1973, %r1254;
	ld.global.u32 	%r1255, [%rd8+208];
	xor.b32  	%r1972, %r1972, %r1255;
	ld.global.u32 	%r1256, [%rd8+212];
	xor.b32  	%r1971, %r1971, %r1256;
	ld.global.u32 	%r1257, [%rd8+216];
	xor.b32  	%r1970, %r1970, %r1257;
$L__BB1_27:
	and.b32  	%r1259, %r1179, 2048;
	setp.eq.s32 	%p16, %r1259, 0;
	@%p16 bra 	$L__BB1_29;
	ld.global.u32 	%r1260, [%rd8+220];
	xor.b32  	%r1974, %r1974, %r1260;
	ld.global.u32 	%r1261, [%rd8+224];
	xor.b32  	%r1973, %r1973, %r1261;
	ld.global.u32 	%r1262, [%rd8+228];
	xor.b32  	%r1972, %r1972, %r1262;
	ld.global.u32 	%r1263, [%rd8+232];
	xor.b32  	%r1971, %r1971, %r1263;
	ld.global.u32 	%r1264, [%rd8+236];
	xor.b32  	%r1970, %r1970, %r1264;
$L__BB1_29:
	and.b32  	%r1266, %r1179, 4096;
	setp.eq.s32 	%p17, %r1266, 0;
	@%p17 bra 	$L__BB1_31;
	ld.global.u32 	%r1267, [%rd8+240];
	xor.b32  	%r1974, %r1974, %r1267;
	ld.global.u32 	%r1268, [%rd8+244];
	xor.b32  	%r1973, %r1973, %r1268;
	ld.global.u32 	%r1269, [%rd8+248];
	xor.b32  	%r1972, %r1972, %r1269;
	ld.global.u32 	%r1270, [%rd8+252];
	xor.b32  	%r1971, %r1971, %r1270;
	ld.global.u32 	%r1271, [%rd8+256];
	xor.b32  	%r1970, %r1970, %r1271;
$L__BB1_31:
	and.b32  	%r1273, %r1179, 8192;
	setp.eq.s32 	%p18, %r1273, 0;
	@%p18 bra 	$L__BB1_33;
	ld.global.u32 	%r1274, [%rd8+260];
	xor.b32  	%r1974, %r1974, %r1274;
	ld.global.u32 	%r1275, [%rd8+264];
	xor.b32  	%r1973, %r1973, %r1275;
	ld.global.u32 	%r1276, [%rd8+268];
	xor.b32  	%r1972, %r1972, %r1276;
	ld.global.u32 	%r1277, [%rd8+272];
	xor.b32  	%r1971, %r1971, %r1277;
	ld.global.u32 	%r1278, [%rd8+276];
	xor.b32  	%r1970, %r1970, %r1278;
$L__BB1_33:
	and.b32  	%r1280, %r1179, 16384;
	setp.eq.s32 	%p19, %r1280, 0;
	@%p19 bra 	$L__BB1_35;
	ld.global.u32 	%r1281, [%rd8+280];
	xor.b32  	%r1974, %r1974, %r1281;
	ld.global.u32 	%r1282, [%rd8+284];
	xor.b32  	%r1973, %r1973, %r1282;
	ld.global.u32 	%r1283, [%rd8+288];
	xor.b32  	%r1972, %r1972, %r1283;
	ld.global.u32 	%r1284, [%rd8+292];
	xor.b32  	%r1971, %r1971, %r1284;
	ld.global.u32 	%r1285, [%rd8+296];
	xor.b32  	%r1970, %r1970, %r1285;
$L__BB1_35:
	and.b32  	%r1287, %r1179, 32768;
	setp.eq.s32 	%p20, %r1287, 0;
	@%p20 bra 	$L__BB1_37;
	ld.global.u32 	%r1288, [%rd8+300];
	xor.b32  	%r1974, %r1974, %r1288;
	ld.global.u32 	%r1289, [%rd8+304];
	xor.b32  	%r1973, %r1973, %r1289;
	ld.global.u32 	%r1290, [%rd8+308];
	xor.b32  	%r1972, %r1972, %r1290;
	ld.global.u32 	%r1291, [%rd8+312];
	xor.b32  	%r1971, %r1971, %r1291;
	ld.global.u32 	%r1292, [%rd8+316];
	xor.b32  	%r1970, %r1970, %r1292;
$L__BB1_37:
	add.s32 	%r1969, %r1969, 16;
	setp.ne.s32 	%p21, %r1969, 32;
	@%p21 bra 	$L__BB1_5;
	mad.lo.s32 	%r1293, %r1963, -31, %r29;
	add.s32 	%r1963, %r1293, 1;
	setp.ne.s32 	%p22, %r1963, 5;
	@%p22 bra 	$L__BB1_4;
	st.local.u32 	[%rd3+4], %r1974;
	st.local.v2.u32 	[%rd3+8], {%r1973, %r1972};
	st.local.v2.u32 	[%rd3+16], {%r1971, %r1970};
	setp.eq.s64 	%p23, %rd6, 1;
	@%p23 bra 	$L__BB1_114;
	mov.b32 	%r1970, 0;
	mov.u32 	%r1971, %r1970;
	mov.u32 	%r1972, %r1970;
	mov.u32 	%r1973, %r1970;
	mov.u32 	%r1974, %r1970;
	mov.u32 	%r2055, %r1970;
$L__BB1_41:
	mul.wide.u32 	%rd68, %r2055, 4;
	add.s64 	%rd69, %rd3, %rd68;
	ld.local.u32 	%r204, [%rd69+4];
	shl.b32 	%r205, %r2055, 5;
	mov.b32 	%r2061, 0;
$L__BB1_42:
	.pragma "nounroll";
	shr.u32 	%r1296, %r204, %r2061;
	and.b32  	%r1297, %r1296, 1;
	setp.eq.b32 	%p24, %r1297, 1;
	not.pred 	%p25, %p24;
	add.s32 	%r1298, %r205, %r2061;
	mul.lo.s32 	%r1299, %r1298, 5;
	mul.wide.u32 	%rd70, %r1299, 4;
	add.s64 	%rd9, %rd7, %rd70;
	@%p25 bra 	$L__BB1_44;
	ld.global.u32 	%r1300, [%rd9];
	xor.b32  	%r1974, %r1974, %r1300;
	ld.global.u32 	%r1301, [%rd9+4];
	xor.b32  	%r1973, %r1973, %r1301;
	ld.global.u32 	%r1302, [%rd9+8];
	xor.b32  	%r1972, %r1972, %r1302;
	ld.global.u32 	%r1303, [%rd9+12];
	xor.b32  	%r1971, %r1971, %r1303;
	ld.global.u32 	%r1304, [%rd9+16];
	xor.b32  	%r1970, %r1970, %r1304;
$L__BB1_44:
	and.b32  	%r1306, %r1296, 2;
	setp.eq.s32 	%p26, %r1306, 0;
	@%p26 bra 	$L__BB1_46;
	ld.global.u32 	%r1307, [%rd9+20];
	xor.b32  	%r1974, %r1974, %r1307;
	ld.global.u32 	%r1308, [%rd9+24];
	xor.b32  	%r1973, %r1973, %r1308;
	ld.global.u32 	%r1309, [%rd9+28];
	xor.b32  	%r1972, %r1972, %r1309;
	ld.global.u32 	%r1310, [%rd9+32];
	xor.b32  	%r1971, %r1971, %r1310;
	ld.global.u32 	%r1311, [%rd9+36];
	xor.b32  	%r1970, %r1970, %r1311;
$L__BB1_46:
	and.b32  	%r1313, %r1296, 4;
	setp.eq.s32 	%p27, %r1313, 0;
	@%p27 bra 	$L__BB1_48;
	ld.global.u32 	%r1314, [%rd9+40];
	xor.b32  	%r1974, %r1974, %r1314;
	ld.global.u32 	%r1315, [%rd9+44];
	xor.b32  	%r1973, %r1973, %r1315;
	ld.global.u32 	%r1316, [%rd9+48];
	xor.b32  	%r1972, %r1972, %r1316;
	ld.global.u32 	%r1317, [%rd9+52];
	xor.b32  	%r1971, %r1971, %r1317;
	ld.global.u32 	%r1318, [%rd9+56];
	xor.b32  	%r1970, %r1970, %r1318;
$L__BB1_48:
	and.b32  	%r1320, %r1296, 8;
	setp.eq.s32 	%p28, %r1320, 0;
	@%p28 bra 	$L__BB1_50;
	ld.global.u32 	%r1321, [%rd9+60];
	xor.b32  	%r1974, %r1974, %r1321;
	ld.global.u32 	%r1322, [%rd9+64];
	xor.b32  	%r1973, %r1973, %r1322;
	ld.global.u32 	%r1323, [%rd9+68];
	xor.b32  	%r1972, %r1972, %r1323;
	ld.global.u32 	%r1324, [%rd9+72];
	xor.b32  	%r1971, %r1971, %r1324;
	ld.global.u32 	%r1325, [%rd9+76];
	xor.b32  	%r1970, %r1970, %r1325;
$L__BB1_50:
	and.b32  	%r1327, %r1296, 16;
	setp.eq.s32 	%p29, %r1327, 0;
	@%p29 bra 	$L__BB1_52;
	ld.global.u32 	%r1328, [%rd9+80];
	xor.b32  	%r1974, %r1974, %r1328;
	ld.global.u32 	%r1329, [%rd9+84];
	xor.b32  	%r1973, %r1973, %r1329;
	ld.global.u32 	%r1330, [%rd9+88];
	xor.b32  	%r1972, %r1972, %r1330;
	ld.global.u32 	%r1331, [%rd9+92];
	xor.b32  	%r1971, %r1971, %r1331;
	ld.global.u32 	%r1332, [%rd9+96];
	xor.b32  	%r1970, %r1970, %r1332;
$L__BB1_52:
	and.b32  	%r1334, %r1296, 32;
	setp.eq.s32 	%p30, %r1334, 0;
	@%p30 bra 	$L__BB1_54;
	ld.global.u32 	%r1335, [%rd9+100];
	xor.b32  	%r1974, %r1974, %r1335;
	ld.global.u32 	%r1336, [%rd9+104];
	xor.b32  	%r1973, %r1973, %r1336;
	ld.global.u32 	%r1337, [%rd9+108];
	xor.b32  	%r1972, %r1972, %r1337;
	ld.global.u32 	%r1338, [%rd9+112];
	xor.b32  	%r1971, %r1971, %r1338;
	ld.global.u32 	%r1339, [%rd9+116];
	xor.b32  	%r1970, %r1970, %r1339;
$L__BB1_54:
	and.b32  	%r1341, %r1296, 64;
	setp.eq.s32 	%p31, %r1341, 0;
	@%p31 bra 	$L__BB1_56;
	ld.global.u32 	%r1342, [%rd9+120];
	xor.b32  	%r1974, %r1974, %r1342;
	ld.global.u32 	%r1343, [%rd9+124];
	xor.b32  	%r1973, %r1973, %r1343;
	ld.global.u32 	%r1344, [%rd9+128];
	xor.b32  	%r1972, %r1972, %r1344;
	ld.global.u32 	%r1345, [%rd9+132];
	xor.b32  	%r1971, %r1971, %r1345;
	ld.global.u32 	%r1346, [%rd9+136];
	xor.b32  	%r1970, %r1970, %r1346;
$L__BB1_56:
	and.b32  	%r1348, %r1296, 128;
	setp.eq.s32 	%p32, %r1348, 0;
	@%p32 bra 	$L__BB1_58;
	ld.global.u32 	%r1349, [%rd9+140];
	xor.b32  	%r1974, %r1974, %r1349;
	ld.global.u32 	%r1350, [%rd9+144];
	xor.b32  	%r1973, %r1973, %r1350;
	ld.global.u32 	%r1351, [%rd9+148];
	xor.b32  	%r1972, %r1972, %r1351;
	ld.global.u32 	%r1352, [%rd9+152];
	xor.b32  	%r1971, %r1971, %r1352;
	ld.global.u32 	%r1353, [%rd9+156];
	xor.b32  	%r1970, %r1970, %r1353;
$L__BB1_58:
	and.b32  	%r1355, %r1296, 256;
	setp.eq.s32 	%p33, %r1355, 0;
	@%p33 bra 	$L__BB1_60;
	ld.global.u32 	%r1356, [%rd9+160];
	xor.b32  	%r1974, %r1974, %r1356;
	ld.global.u32 	%r1357, [%rd9+164];
	xor.b32  	%r1973, %r1973, %r1357;
	ld.global.u32 	%r1358, [%rd9+168];
	xor.b32  	%r1972, %r1972, %r1358;
	ld.global.u32 	%r1359, [%rd9+172];
	xor.b32  	%r1971, %r1971, %r1359;
	ld.global.u32 	%r1360, [%rd9+176];
	xor.b32  	%r1970, %r1970, %r1360;
$L__BB1_60:
	and.b32  	%r1362, %r1296, 512;
	setp.eq.s32 	%p34, %r1362, 0;
	@%p34 bra 	$L__BB1_62;
	ld.global.u32 	%r1363, [%rd9+180];
	xor.b32  	%r1974, %r1974, %r1363;
	ld.global.u32 	%r1364, [%rd9+184];
	xor.b32  	%r1973, %r1973, %r1364;
	ld.global.u32 	%r1365, [%rd9+188];
	xor.b32  	%r1972, %r1972, %r1365;
	ld.global.u32 	%r1366, [%rd9+192];
	xor.b32  	%r1971, %r1971, %r1366;
	ld.global.u32 	%r1367, [%rd9+196];
	xor.b32  	%r1970, %r1970, %r1367;
$L__BB1_62:
	and.b32  	%r1369, %r1296, 1024;
	setp.eq.s32 	%p35, %r1369, 0;
	@%p35 bra 	$L__BB1_64;
	ld.global.u32 	%r1370, [%rd9+200];
	xor.b32  	%r1974, %r1974, %r1370;
	ld.global.u32 	%r1371, [%rd9+204];
	xor.b32  	%r1973, %r1973, %r1371;
	ld.global.u32 	%r1372, [%rd9+208];
	xor.b32  	%r1972, %r1972, %r1372;
	ld.global.u32 	%r1373, [%rd9+212];
	xor.b32  	%r1971, %r1971, %r1373;
	ld.global.u32 	%r1374, [%rd9+216];
	xor.b32  	%r1970, %r1970, %r1374;
$L__BB1_64:
	and.b32  	%r1376, %r1296, 2048;
	setp.eq.s32 	%p36, %r1376, 0;
	@%p36 bra 	$L__BB1_66;
	ld.global.u32 	%r1377, [%rd9+220];
	xor.b32  	%r1974, %r1974, %r1377;
	ld.global.u32 	%r1378, [%rd9+224];
	xor.b32  	%r1973, %r1973, %r1378;
	ld.global.u32 	%r1379, [%rd9+228];
	xor.b32  	%r1972, %r1972, %r1379;
	ld.global.u32 	%r1380, [%rd9+232];
	xor.b32  	%r1971, %r1971, %r1380;
	ld.global.u32 	%r1381, [%rd9+236];
	xor.b32  	%r1970, %r1970, %r1381;
$L__BB1_66:
	and.b32  	%r1383, %r1296, 4096;
	setp.eq.s32 	%p37, %r1383, 0;
	@%p37 bra 	$L__BB1_68;
	ld.global.u32 	%r1384, [%rd9+240];
	xor.b32  	%r1974, %r1974, %r1384;
	ld.global.u32 	%r1385, [%rd9+244];
	xor.b32  	%r1973, %r1973, %r1385;
	ld.global.u32 	%r1386, [%rd9+248];
	xor.b32  	%r1972, %r1972, %r1386;
	ld.global.u32 	%r1387, [%rd9+252];
	xor.b32  	%r1971, %r1971, %r1387;
	ld.global.u32 	%r1388, [%rd9+256];
	xor.b32  	%r1970, %r1970, %r1388;
$L__BB1_68:
	and.b32  	%r1390, %r1296, 8192;
	setp.eq.s32 	%p38, %r1390, 0;
	@%p38 bra 	$L__BB1_70;
	ld.global.u32 	%r1391, [%rd9+260];
	xor.b32  	%r1974, %r1974, %r1391;
	ld.global.u32 	%r1392, [%rd9+264];
	xor.b32  	%r1973, %r1973, %r1392;
	ld.global.u32 	%r1393, [%rd9+268];
	xor.b32  	%r1972, %r1972, %r1393;
	ld.global.u32 	%r1394, [%rd9+272];
	xor.b32  	%r1971, %r1971, %r1394;
	ld.global.u32 	%r1395, [%rd9+276];
	xor.b32  	%r1970, %r1970, %r1395;
$L__BB1_70:
	and.b32  	%r1397, %r1296, 16384;
	setp.eq.s32 	%p39, %r1397, 0;
	@%p39 bra 	$L__BB1_72;
	ld.global.u32 	%r1398, [%rd9+280];
	xor.b32  	%r1974, %r1974, %r1398;
	ld.global.u32 	%r1399, [%rd9+284];
	xor.b32  	%r1973, %r1973, %r1399;
	ld.global.u32 	%r1400, [%rd9+288];
	xor.b32  	%r1972, %r1972, %r1400;
	ld.global.u32 	%r1401, [%rd9+292];
	xor.b32  	%r1971, %r1971, %r1401;
	ld.global.u32 	%r1402, [%rd9+296];
	xor.b32  	%r1970, %r1970, %r1402;
$L__BB1_72:
	and.b32  	%r1404, %r1296, 32768;
	setp.eq.s32 	%p40, %r1404, 0;
	@%p40 bra 	$L__BB1_74;
	ld.global.u32 	%r1405, [%rd9+300];
	xor.b32  	%r1974, %r1974, %r1405;
	ld.global.u32 	%r1406, [%rd9+304];
	xor.b32  	%r1973, %r1973, %r1406;
	ld.global.u32 	%r1407, [%rd9+308];
	xor.b32  	%r1972, %r1972, %r1407;
	ld.global.u32 	%r1408, [%rd9+312];
	xor.b32  	%r1971, %r1971, %r1408;
	ld.global.u32 	%r1409, [%rd9+316];
	xor.b32  	%r1970, %r1970, %r1409;
$L__BB1_74:
	add.s32 	%r2061, %r2061, 16;
	setp.ne.s32 	%p41, %r2061, 32;
	@%p41 bra 	$L__BB1_42;
	mad.lo.s32 	%r1410, %r2055, -31, %r205;
	add.s32 	%r2055, %r1410, 1;
	setp.ne.s32 	%p42, %r2055, 5;
	@%p42 bra 	$L__BB1_41;
	st.local.u32 	[%rd3+4], %r1974;
	st.local.v2.u32 	[%rd3+8], {%r1973, %r1972};
	st.local.v2.u32 	[%rd3+16], {%r1971, %r1970};
	setp.ne.s64 	%p43, %rd6, 3;
	@%p43 bra 	$L__BB1_114;
	mov.b32 	%r1970, 0;
	mov.u32 	%r1971, %r1970;
	mov.u32 	%r1972, %r1970;
	mov.u32 	%r1973, %r1970;
	mov.u32 	%r1974, %r1970;
	mov.u32 	%r2147, %r1970;
$L__BB1_78:
	mul.wide.u32 	%rd71, %r2147, 4;
	add.s64 	%rd72, %rd3, %rd71;
	ld.local.u32 	%r380, [%rd72+4];
	shl.b32 	%r381, %r2147, 5;
	mov.b32 	%r2153, 0;
$L__BB1_79:
	.pragma "nounroll";
	shr.u32 	%r1413, %r380, %r2153;
	and.b32  	%r1414, %r1413, 1;
	setp.eq.b32 	%p44, %r1414, 1;
	not.pred 	%p45, %p44;
	add.s32 	%r1415, %r381, %r2153;
	mul.lo.s32 	%r1416, %r1415, 5;
	mul.wide.u32 	%rd73, %r1416, 4;
	add.s64 	%rd10, %rd7, %rd73;
	@%p45 bra 	$L__BB1_81;
	ld.global.u32 	%r1417, [%rd10];
	xor.b32  	%r1974, %r1974, %r1417;
	ld.global.u32 	%r1418, [%rd10+4];
	xor.b32  	%r1973, %r1973, %r1418;
	ld.global.u32 	%r1419, [%rd10+8];
	xor.b32  	%r1972, %r1972, %r1419;
	ld.global.u32 	%r1420, [%rd10+12];
	xor.b32  	%r1971, %r1971, %r1420;
	ld.global.u32 	%r1421, [%rd10+16];
	xor.b32  	%r1970, %r1970, %r1421;
$L__BB1_81:
	and.b32  	%r1423, %r1413, 2;
	setp.eq.s32 	%p46, %r1423, 0;
	@%p46 bra 	$L__BB1_83;
	ld.global.u32 	%r1424, [%rd10+20];
	xor.b32  	%r1974, %r1974, %r1424;
	ld.global.u32 	%r1425, [%rd10+24];
	xor.b32  	%r1973, %r1973, %r1425;
	ld.global.u32 	%r1426, [%rd10+28];
	xor.b32  	%r1972, %r1972, %r1426;
	ld.global.u32 	%r1427, [%rd10+32];
	xor.b32  	%r1971, %r1971, %r1427;
	ld.global.u32 	%r1428, [%rd10+36];
	xor.b32  	%r1970, %r1970, %r1428;
$L__BB1_83:
	and.b32  	%r1430, %r1413, 4;
	setp.eq.s32 	%p47, %r1430, 0;
	@%p47 bra 	$L__BB1_85;
	ld.global.u32 	%r1431, [%rd10+40];
	xor.b32  	%r1974, %r1974, %r1431;
	ld.global.u32 	%r1432, [%rd10+44];
	xor.b32  	%r1973, %r1973, %r1432;
	ld.global.u32 	%r1433, [%rd10+48];
	xor.b32  	%r1972, %r1972, %r1433;
	ld.global.u32 	%r1434, [%rd10+52];
	xor.b32  	%r1971, %r1971, %r1434;
	ld.global.u32 	%r1435, [%rd10+56];
	xor.b32  	%r1970, %r1970, %r1435;
$L__BB1_85:
	and.b32  	%r1437, %r1413, 8;
	setp.eq.s32 	%p48, %r1437, 0;
	@%p48 bra 	$L__BB1_87;
	ld.global.u32 	%r1438, [%rd10+60];
	xor.b32  	%r1974, %r1974, %r1438;
	ld.global.u32 	%r1439, [%rd10+64];
	xor.b32  	%r1973, %r1973, %r1439;
	ld.global.u32 	%r1440, [%rd10+68];
	xor.b32  	%r1972, %r1972, %r1440;
	ld.global.u32 	%r1441, [%rd10+72];
	xor.b32  	%r1971, %r1971, %r1441;
	ld.global.u32 	%r1442, [%rd10+76];
	xor.b32  	%r1970, %r1970, %r1442;
$L__BB1_87:
	and.b32  	%r1444, %r1413, 16;
	setp.eq.s32 	%p49, %r1444, 0;
	@%p49 bra 	$L__BB1_89;
	ld.global.u32 	%r1445, [%rd10+80];
	xor.b32  	%r1974, %r1974, %r1445;
	ld.global.u32 	%r1446, [%rd10+84];
	xor.b32  	%r1973, %r1973, %r1446;
	ld.global.u32 	%r1447, [%rd10+88];
	xor.b32  	%r1972, %r1972, %r1447;
	ld.global.u32 	%r1448, [%rd10+92];
	xor.b32  	%r1971, %r1971, %r1448;
	ld.global.u32 	%r1449, [%rd10+96];
	xor.b32  	%r1970, %r1970, %r1449;
$L__BB1_89:
	and.b32  	%r1451, %r1413, 32;
	setp.eq.s32 	%p50, %r1451, 0;
	@%p50 bra 	$L__BB1_91;
	ld.global.u32 	%r1452, [%rd10+100];
	xor.b32  	%r1974, %r1974, %r1452;
	ld.global.u32 	%r1453, [%rd10+104];
	xor.b32  	%r1973, %r1973, %r1453;
	ld.global.u32 	%r1454, [%rd10+108];
	xor.b32  	%r1972, %r1972, %r1454;
	ld.global.u32 	%r1455, [%rd10+112];
	xor.b32  	%r1971, %r1971, %r1455;
	ld.global.u32 	%r1456, [%rd10+116];
	xor.b32  	%r1970, %r1970, %r1456;
$L__BB1_91:
	and.b32  	%r1458, %r1413, 64;
	setp.eq.s32 	%p51, %r1458, 0;
	@%p51 bra 	$L__BB1_93;
	ld.global.u32 	%r1459, [%rd10+120];
	xor.b32  	%r1974, %r1974, %r1459;
	ld.global.u32 	%r1460, [%rd10+124];
	xor.b32  	%r1973, %r1973, %r1460;
	ld.global.u32 	%r1461, [%rd10+128];
	xor.b32  	%r1972, %r1972, %r1461;
	ld.global.u32 	%r1462, [%rd10+132];
	xor.b32  	%r1971, %r1971, %r1462;
	ld.global.u32 	%r1463, [%rd10+136];
	xor.b32  	%r1970, %r1970, %r1463;
$L__BB1_93:
	and.b32  	%r1465, %r1413, 128;
	setp.eq.s32 	%p52, %r1465, 0;
	@%p52 bra 	$L__BB1_95;
	ld.global.u32 	%r1466, [%rd10+140];
	xor.b32  	%r1974, %r1974, %r1466;
	ld.global.u32 	%r1467, [%rd10+144];
	xor.b32  	%r1973, %r1973, %r1467;
	ld.global.u32 	%r1468, [%rd10+148];
	xor.b32  	%r1972, %r1972, %r1468;
	ld.global.u32 	%r1469, [%rd10+152];
	xor.b32  	%r1971, %r1971, %r1469;
	ld.global.u32 	%r1470, [%rd10+156];
	xor.b32  	%r1970, %r1970, %r1470;
$L__BB1_95:
	and.b32  	%r1472, %r1413, 256;
	setp.eq.s32 	%p53, %r1472, 0;
	@%p53 bra 	$L__BB1_97;
	ld.global.u32 	%r1473, [%rd10+160];
	xor.b32  	%r1974, %r1974, %r1473;
	ld.global.u32 	%r1474, [%rd10+164];
	xor.b32  	%r1973, %r1973, %r1474;
	ld.global.u32 	%r1475, [%rd10+168];
	xor.b32  	%r1972, %r1972, %r1475;
	ld.global.u32 	%r1476, [%rd10+172];
	xor.b32  	%r1971, %r1971, %r1476;
	ld.global.u32 	%r1477, [%rd10+176];
	xor.b32  	%r1970, %r1970, %r1477;
$L__BB1_97:
	and.b32  	%r1479, %r1413, 512;
	setp.eq.s32 	%p54, %r1479, 0;
	@%p54 bra 	$L__BB1_99;
	ld.global.u32 	%r1480, [%rd10+180];
	xor.b32  	%r1974, %r1974, %r1480;
	ld.global.u32 	%r1481, [%rd10+184];
	xor.b32  	%r1973, %r1973, %r1481;
	ld.global.u32 	%r1482, [%rd10+188];
	xor.b32  	%r1972, %r1972, %r1482;
	ld.global.u32 	%r1483, [%rd10+192];
	xor.b32  	%r1971, %r1971, %r1483;
	ld.global.u32 	%r1484, [%rd10+196];
	xor.b32  	%r1970, %r1970, %r1484;
$L__BB1_99:
	and.b32  	%r1486, %r1413, 1024;
	setp.eq.s32 	%p55, %r1486, 0;
	@%p55 bra 	$L__BB1_101;
	ld.global.u32 	%r1487, [%rd10+200];
	xor.b32  	%r1974, %r1974, %r1487;
	ld.global.u32 	%r1488, [%rd10+204];
	xor.b32  	%r1973, %r1973, %r1488;
	ld.global.u32 	%r1489, [%rd10+208];
	xor.b32  	%r1972, %r1972, %r1489;
	ld.global.u32 	%r1490, [%rd10+212];
	xor.b32  	%r1971, %r1971, %r1490;
	ld.global.u32 	%r1491, [%rd10+216];
	xor.b32  	%r1970, %r1970, %r1491;
$L__BB1_101:
	and.b32  	%r1493, %r1413, 2048;
	setp.eq.s32 	%p56, %r1493, 0;
	@%p56 bra 	$L__BB1_103;
	ld.global.u32 	%r1494, [%rd10+220];
	xor.b32  	%r1974, %r1974, %r1494;
	ld.global.u32 	%r1495, [%rd10+224];
	xor.b32  	%r1973, %r1973, %r1495;
	ld.global.u32 	%r1496, [%rd10+228];
	xor.b32  	%r1972, %r1972, %r1496;
	ld.global.u32 	%r1497, [%rd10+232];
	xor.b32  	%r1971, %r1971, %r1497;
	ld.global.u32 	%r1498, [%rd10+236];
	xor.b32  	%r1970, %r1970, %r1498;
$L__BB1_103:
	and.b32  	%r1500, %r1413, 4096;
	setp.eq.s32 	%p57, %r1500, 0;
	@%p57 bra 	$L__BB1_105;
	ld.global.u32 	%r1501, [%rd10+240];
	xor.b32  	%r1974, %r1974, %r1501;
	ld.global.u32 	%r1502, [%rd10+244];
	xor.b32  	%r1973, %r1973, %r1502;
	ld.global.u32 	%r1503, [%rd10+248];
	xor.b32  	%r1972, %r1972, %r1503;
	ld.global.u32 	%r1504, [%rd10+252];
	xor.b32  	%r1971, %r1971, %r1504;
	ld.global.u32 	%r1505, [%rd10+256];
	xor.b32  	%r1970, %r1970, %r1505;
$L__BB1_105:
	and.b32  	%r1507, %r1413, 8192;
	setp.eq.s32 	%p58, %r1507, 0;
	@%p58 bra 	$L__BB1_107;
	ld.global.u32 	%r1508, [%rd10+260];
	xor.b32  	%r1974, %r1974, %r1508;
	ld.global.u32 	%r1509, [%rd10+264];
	xor.b32  	%r1973, %r1973, %r1509;
	ld.global.u32 	%r1510, [%rd10+268];
	xor.b32  	%r1972, %r1972, %r1510;
	ld.global.u32 	%r1511, [%rd10+272];
	xor.b32  	%r1971, %r1971, %r1511;
	ld.global.u32 	%r1512, [%rd10+276];
	xor.b32  	%r1970, %r1970, %r1512;
$L__BB1_107:
	and.b32  	%r1514, %r1413, 16384;
	setp.eq.s32 	%p59, %r1514, 0;
	@%p59 bra 	$L__BB1_109;
	ld.global.u32 	%r1515, [%rd10+280];
	xor.b32  	%r1974, %r1974, %r1515;
	ld.global.u32 	%r1516, [%rd10+284];
	xor.b32  	%r1973, %r1973, %r1516;
	ld.global.u32 	%r1517, [%rd10+288];
	xor.b32  	%r1972, %r1972, %r1517;
	ld.global.u32 	%r1518, [%rd10+292];
	xor.b32  	%r1971, %r1971, %r1518;
	ld.global.u32 	%r1519, [%rd10+296];
	xor.b32  	%r1970, %r1970, %r1519;
$L__BB1_109:
	and.b32  	%r1521, %r1413, 32768;
	setp.eq.s32 	%p60, %r1521, 0;
	@%p60 bra 	$L__BB1_111;
	ld.global.u32 	%r1522, [%rd10+300];
	xor.b32  	%r1974, %r1974, %r1522;
	ld.global.u32 	%r1523, [%rd10+304];
	xor.b32  	%r1973, %r1973, %r1523;
	ld.global.u32 	%r1524, [%rd10+308];
	xor.b32  	%r1972, %r1972, %r1524;
	ld.global.u32 	%r1525, [%rd10+312];
	xor.b32  	%r1971, %r1971, %r1525;
	ld.global.u32 	%r1526, [%rd10+316];
	xor.b32  	%r1970, %r1970, %r1526;
$L__BB1_111:
	add.s32 	%r2153, %r2153, 16;
	setp.ne.s32 	%p61, %r2153, 32;
	@%p61 bra 	$L__BB1_79;
	mad.lo.s32 	%r1527, %r2147, -31, %r381;
	add.s32 	%r2147, %r1527, 1;
	setp.ne.s32 	%p62, %r2147, 5;
	@%p62 bra 	$L__BB1_78;
	st.local.u32 	[%rd3+4], %r1974;
	st.local.v2.u32 	[%rd3+8], {%r1973, %r1972};
	st.local.v2.u32 	[%rd3+16], {%r1971, %r1970};
$L__BB1_114:
	shr.u64 	%rd143, %rd5, 2;
	add.s32 	%r1957, %r1957, 1;
	setp.gt.u64 	%p63, %rd5, 3;
	@%p63 bra 	$L__BB1_2;
$L__BB1_115:
	ld.global.u32 	%r561, [d_num_rows];
	setp.ge.s32 	%p64, %r2562, %r561;
	@%p64 bra 	$L__BB1_132;
	mov.u32 	%r2258, %r2570;
	mov.u32 	%r2250, %r2562;
$L__BB1_117:
	mul.wide.s32 	%rd74, %r2250, 8;
	add.s64 	%rd12, %rd1, %rd74;
	ld.global.u64 	%rd144, [%rd12];
	mov.b32 	%r2257, 0;
	mov.u32 	%r2251, %r2258;
	mov.u32 	%r2253, %r1971;
	mov.u32 	%r2254, %r1972;
	mov.u32 	%r2255, %r1973;
$L__BB1_118:
	mov.u32 	%r570, %r1970;
	mov.b64 	%rd75, 1;
	shl.b64 	%rd15, %rd75, %r2257;
	and.b64  	%rd76, %rd144, %rd15;
	setp.eq.s64 	%p65, %rd76, 0;
	mov.u32 	%r2258, %r2251;
	mov.u32 	%r1971, %r2253;
	mov.u32 	%r1972, %r2254;
	mov.u32 	%r1973, %r2255;
	@%p65 bra 	$L__BB1_131;
	shr.u32 	%r1529, %r1974, 2;
	xor.b32  	%r1530, %r1529, %r1974;
	shl.b32 	%r1531, %r570, 4;
	shl.b32 	%r1532, %r1530, 1;
	xor.b32  	%r1533, %r1532, %r1531;
	xor.b32  	%r1534, %r1533, %r1530;
	xor.b32  	%r576, %r1534, %r570;
	add.s32 	%r2258, %r2251, 362437;
	add.s32 	%r1535, %r576, %r2258;
	cvt.rn.f32.u32 	%f1, %r1535;
	fma.rn.f32 	%f2, %f1, 0f2F800000, 0f2F000000;
	mul.f32 	%f3, %f2, 0f427C0000;
	cvt.f64.f32 	%fd1, %f3;
	cvt.rni.s32.f64 	%r1536, %fd1;
	mov.b64 	%rd77, 1;
	shl.b64 	%rd16, %rd77, %r1536;
	and.b64  	%rd78, %rd16, %rd144;
	setp.ne.s64 	%p66, %rd78, 0;
	@%p66 bra 	$L__BB1_121;
	or.b64  	%rd79, %rd144, %rd16;
	not.b64 	%rd80, %rd15;
	and.b64  	%rd144, %rd79, %rd80;
	st.global.u64 	[%rd12], %rd144;
$L__BB1_121:
	add.s32 	%r1537, %r2257, 1;
	mov.b64 	%rd81, 1;
	shl.b64 	%rd19, %rd81, %r1537;
	and.b64  	%rd82, %rd144, %rd19;
	setp.eq.s64 	%p67, %rd82, 0;
	mov.u32 	%r1970, %r576;
	mov.u32 	%r1971, %r570;
	mov.u32 	%r1972, %r2253;
	mov.u32 	%r1973, %r2254;
	mov.u32 	%r1974, %r2255;
	@%p67 bra 	$L__BB1_131;
	shr.u32 	%r1538, %r2255, 2;
	xor.b32  	%r1539, %r1538, %r2255;
	shl.b32 	%r1540, %r576, 4;
	shl.b32 	%r1541, %r1539, 1;
	xor.b32  	%r1542, %r1541, %r1540;
	xor.b32  	%r1543, %r1542, %r1539;
	xor.b32  	%r578, %r1543, %r576;
	add.s32 	%r2258, %r2251, 724874;
	add.s32 	%r1544, %r578, %r2258;
	cvt.rn.f32.u32 	%f4, %r1544;
	fma.rn.f32 	%f5, %f4, 0f2F800000, 0f2F000000;
	mul.f32 	%f6, %f5, 0f427C0000;
	cvt.f64.f32 	%fd2, %f6;
	cvt.rni.s32.f64 	%r1545, %fd2;
	mov.b64 	%rd83, 1;
	shl.b64 	%rd20, %rd83, %r1545;
	and.b64  	%rd84, %rd20, %rd144;
	setp.ne.s64 	%p68, %rd84, 0;
	@%p68 bra 	$L__BB1_124;
	or.b64  	%rd85, %rd144, %rd20;
	not.b64 	%rd86, %rd19;
	and.b64  	%rd144, %rd85, %rd86;
	st.global.u64 	[%rd12], %rd144;
$L__BB1_124:
	add.s32 	%r1546, %r2257, 2;
	mov.b64 	%rd87, 1;
	shl.b64 	%rd23, %rd87, %r1546;
	and.b64  	%rd88, %rd144, %rd23;
	setp.eq.s64 	%p69, %rd88, 0;
	mov.u32 	%r1970, %r578;
	mov.u32 	%r1971, %r576;
	mov.u32 	%r1972, %r570;
	mov.u32 	%r1973, %r2253;
	mov.u32 	%r1974, %r2254;
	@%p69 bra 	$L__BB1_131;
	shr.u32 	%r1547, %r2254, 2;
	xor.b32  	%r1548, %r1547, %r2254;
	shl.b32 	%r1549, %r578, 4;
	shl.b32 	%r1550, %r1548, 1;
	xor.b32  	%r1551, %r1550, %r1549;
	xor.b32  	%r1552, %r1551, %r1548;
	xor.b32  	%r580, %r1552, %r578;
	add.s32 	%r2258, %r2251, 1087311;
	add.s32 	%r1553, %r580, %r2258;
	cvt.rn.f32.u32 	%f7, %r1553;
	fma.rn.f32 	%f8, %f7, 0f2F800000, 0f2F000000;
	mul.f32 	%f9, %f8, 0f427C0000;
	cvt.f64.f32 	%fd3, %f9;
	cvt.rni.s32.f64 	%r1554, %fd3;
	mov.b64 	%rd89, 1;
	shl.b64 	%rd24, %rd89, %r1554;
	and.b64  	%rd90, %rd24, %rd144;
	setp.ne.s64 	%p70, %rd90, 0;
	@%p70 bra 	$L__BB1_127;
	or.b64  	%rd91, %rd144, %rd24;
	not.b64 	%rd92, %rd23;
	and.b64  	%rd144, %rd91, %rd92;
	st.global.u64 	[%rd12], %rd144;
$L__BB1_127:
	add.s32 	%r1555, %r2257, 3;
	mov.b64 	%rd93, 1;
	shl.b64 	%rd27, %rd93, %r1555;
	and.b64  	%rd94, %rd144, %rd27;
	setp.eq.s64 	%p71, %rd94, 0;
	mov.u32 	%r1970, %r580;
	mov.u32 	%r1971, %r578;
	mov.u32 	%r1972, %r576;
	mov.u32 	%r1973, %r570;
	mov.u32 	%r1974, %r2253;
	@%p71 bra 	$L__BB1_131;
	shr.u32 	%r1556, %r2253, 2;
	xor.b32  	%r1557, %r1556, %r2253;
	shl.b32 	%r1558, %r580, 4;
	shl.b32 	%r1559, %r1557, 1;
	xor.b32  	%r1560, %r1559, %r1558;
	xor.b32  	%r1561, %r1560, %r1557;
	xor.b32  	%r1970, %r1561, %r580;
	add.s32 	%r2251, %r2251, 1449748;
	add.s32 	%r1562, %r1970, %r2251;
	cvt.rn.f32.u32 	%f10, %r1562;
	fma.rn.f32 	%f11, %f10, 0f2F800000, 0f2F000000;
	mul.f32 	%f12, %f11, 0f427C0000;
	cvt.f64.f32 	%fd4, %f12;
	cvt.rni.s32.f64 	%r1563, %fd4;
	mov.b64 	%rd95, 1;
	shl.b64 	%rd28, %rd95, %r1563;
	and.b64  	%rd96, %rd28, %rd144;
	setp.ne.s64 	%p72, %rd96, 0;
	@%p72 bra 	$L__BB1_130;
	or.b64  	%rd97, %rd144, %rd28;
	not.b64 	%rd98, %rd27;
	and.b64  	%rd144, %rd97, %rd98;
	st.global.u64 	[%rd12], %rd144;
$L__BB1_130:
	add.s32 	%r2257, %r2257, 4;
	setp.ne.s32 	%p73, %r2257, 64;
	mov.u32 	%r2253, %r580;
	mov.u32 	%r2254, %r578;
	mov.u32 	%r2255, %r576;
	mov.u32 	%r1974, %r570;
	mov.u32 	%r2258, %r2251;
	mov.u32 	%r1971, %r580;
	mov.u32 	%r1972, %r578;
	mov.u32 	%r1973, %r576;
	@%p73 bra 	$L__BB1_118;
$L__BB1_131:
	add.s32 	%r2250, %r2250, 2048;
	setp.lt.s32 	%p74, %r2250, %r561;
	@%p74 bra 	$L__BB1_117;
$L__BB1_132:
	setp.eq.s32 	%p75, %r1167, 0;
	st.local.v2.u32 	[%rd2], {%r2570, %r2286};
	st.local.v2.u32 	[%rd2+8], {%r2285, %r2284};
	st.local.v2.u32 	[%rd2+16], {%r2283, %r2282};
	@%p75 bra 	$L__BB1_247;
	mov.b32 	%r2269, 0;
	mov.u64 	%rd100, precalc_xorwow_matrix;
$L__BB1_134:
	mov.u64 	%rd31, %rd149;
	and.b64  	%rd32, %rd31, 3;
	setp.eq.s64 	%p76, %rd32, 0;
	@%p76 bra 	$L__BB1_246;
	mul.wide.u32 	%rd99, %r2269, 3200;
	add.s64 	%rd33, %rd100, %rd99;
	mov.b32 	%r2282, 0;
	mov.u32 	%r2283, %r2282;
	mov.u32 	%r2284, %r2282;
	mov.u32 	%r2285, %r2282;
	mov.u32 	%r2286, %r2282;
	mov.u32 	%r2275, %r2282;
$L__BB1_136:
	mul.wide.u32 	%rd101, %r2275, 4;
	add.s64 	%rd102, %rd2, %rd101;
	ld.local.u32 	%r604, [%rd102+4];
	shl.b32 	%r605, %r2275, 5;
	mov.b32 	%r2281, 0;
$L__BB1_137:
	.pragma "nounroll";
	shr.u32 	%r1567, %r604, %r2281;
	and.b32  	%r1568, %r1567, 1;
	setp.eq.b32 	%p77, %r1568, 1;
	not.pred 	%p78, %p77;
	add.s32 	%r1569, %r605, %r2281;
	mul.lo.s32 	%r1570, %r1569, 5;
	mul.wide.u32 	%rd103, %r1570, 4;
	add.s64 	%rd34, %rd33, %rd103;
	@%p78 bra 	$L__BB1_139;
	ld.global.u32 	%r1571, [%rd34];
	xor.b32  	%r2286, %r2286, %r1571;
	ld.global.u32 	%r1572, [%rd34+4];
	xor.b32  	%r2285, %r2285, %r1572;
	ld.global.u32 	%r1573, [%rd34+8];
	xor.b32  	%r2284, %r2284, %r1573;
	ld.global.u32 	%r1574, [%rd34+12];
	xor.b32  	%r2283, %r2283, %r1574;
	ld.global.u32 	%r1575, [%rd34+16];
	xor.b32  	%r2282, %r2282, %r1575;
$L__BB1_139:
	and.b32  	%r1577, %r1567, 2;
	setp.eq.s32 	%p79, %r1577, 0;
	@%p79 bra 	$L__BB1_141;
	ld.global.u32 	%r1578, [%rd34+20];
	xor.b32  	%r2286, %r2286, %r1578;
	ld.global.u32 	%r1579, [%rd34+24];
	xor.b32  	%r2285, %r2285, %r1579;
	ld.global.u32 	%r1580, [%rd34+28];
	xor.b32  	%r2284, %r2284, %r1580;
	ld.global.u32 	%r1581, [%rd34+32];
	xor.b32  	%r2283, %r2283, %r1581;
	ld.global.u32 	%r1582, [%rd34+36];
	xor.b32  	%r2282, %r2282, %r1582;
$L__BB1_141:
	and.b32  	%r1584, %r1567, 4;
	setp.eq.s32 	%p80, %r1584, 0;
	@%p80 bra 	$L__BB1_143;
	ld.global.u32 	%r1585, [%rd34+40];
	xor.b32  	%r2286, %r2286, %r1585;
	ld.global.u32 	%r1586, [%rd34+44];
	xor.b32  	%r2285, %r2285, %r1586;
	ld.global.u32 	%r1587, [%rd34+48];
	xor.b32  	%r2284, %r2284, %r1587;
	ld.global.u32 	%r1588, [%rd34+52];
	xor.b32  	%r2283, %r2283, %r1588;
	ld.global.u32 	%r1589, [%rd34+56];
	xor.b32  	%r2282, %r2282, %r1589;
$L__BB1_143:
	and.b32  	%r1591, %r1567, 8;
	setp.eq.s32 	%p81, %r1591, 0;
	@%p81 bra 	$L__BB1_145;
	ld.global.u32 	%r1592, [%rd34+60];
	xor.b32  	%r2286, %r2286, %r1592;
	ld.global.u32 	%r1593, [%rd34+64];
	xor.b32  	%r2285, %r2285, %r1593;
	ld.global.u32 	%r1594, [%rd34+68];
	xor.b32  	%r2284, %r2284, %r1594;
	ld.global.u32 	%r1595, [%rd34+72];
	xor.b32  	%r2283, %r2283, %r1595;
	ld.global.u32 	%r1596, [%rd34+76];
	xor.b32  	%r2282, %r2282, %r1596;
$L__BB1_145:
	and.b32  	%r1598, %r1567, 16;
	setp.eq.s32 	%p82, %r1598, 0;
	@%p82 bra 	$L__BB1_147;
	ld.global.u32 	%r1599, [%rd34+80];
	xor.b32  	%r2286, %r2286, %r1599;
	ld.global.u32 	%r1600, [%rd34+84];
	xor.b32  	%r2285, %r2285, %r1600;
	ld.global.u32 	%r1601, [%rd34+88];
	xor.b32  	%r2284, %r2284, %r1601;
	ld.global.u32 	%r1602, [%rd34+92];
	xor.b32  	%r2283, %r2283, %r1602;
	ld.global.u32 	%r1603, [%rd34+96];
	xor.b32  	%r2282, %r2282, %r1603;
$L__BB1_147:
	and.b32  	%r1605, %r1567, 32;
	setp.eq.s32 	%p83, %r1605, 0;
	@%p83 bra 	$L__BB1_149;
	ld.global.u32 	%r1606, [%rd34+100];
	xor.b32  	%r2286, %r2286, %r1606;
	ld.global.u32 	%r1607, [%rd34+104];
	xor.b32  	%r2285, %r2285, %r1607;
	ld.global.u32 	%r1608, [%rd34+108];
	xor.b32  	%r2284, %r2284, %r1608;
	ld.global.u32 	%r1609, [%rd34+112];
	xor.b32  	%r2283, %r2283, %r1609;
	ld.global.u32 	%r1610, [%rd34+116];
	xor.b32  	%r2282, %r2282, %r1610;
$L__BB1_149:
	and.b32  	%r1612, %r1567, 64;
	setp.eq.s32 	%p84, %r1612, 0;
	@%p84 bra 	$L__BB1_151;
	ld.global.u32 	%r1613, [%rd34+120];
	xor.b32  	%r2286, %r2286, %r1613;
	ld.global.u32 	%r1614, [%rd34+124];
	xor.b32  	%r2285, %r2285, %r1614;
	ld.global.u32 	%r1615, [%rd34+128];
	xor.b32  	%r2284, %r2284, %r1615;
	ld.global.u32 	%r1616, [%rd34+132];
	xor.b32  	%r2283, %r2283, %r1616;
	ld.global.u32 	%r1617, [%rd34+136];
	xor.b32  	%r2282, %r2282, %r1617;
$L__BB1_151:
	and.b32  	%r1619, %r1567, 128;
	setp.eq.s32 	%p85, %r1619, 0;
	@%p85 bra 	$L__BB1_153;
	ld.global.u32 	%r1620, [%rd34+140];
	xor.b32  	%r2286, %r2286, %r1620;
	ld.global.u32 	%r1621, [%rd34+144];
	xor.b32  	%r2285, %r2285, %r1621;
	ld.global.u32 	%r1622, [%rd34+148];
	xor.b32  	%r2284, %r2284, %r1622;
	ld.global.u32 	%r1623, [%rd34+152];
	xor.b32  	%r2283, %r2283, %r1623;
	ld.global.u32 	%r1624, [%rd34+156];
	xor.b32  	%r2282, %r2282, %r1624;
$L__BB1_153:
	and.b32  	%r1626, %r1567, 256;
	setp.eq.s32 	%p86, %r1626, 0;
	@%p86 bra 	$L__BB1_155;
	ld.global.u32 	%r1627, [%rd34+160];
	xor.b32  	%r2286, %r2286, %r1627;
	ld.global.u32 	%r1628, [%rd34+164];
	xor.b32  	%r2285, %r2285, %r1628;
	ld.global.u32 	%r1629, [%rd34+168];
	xor.b32  	%r2284, %r2284, %r1629;
	ld.global.u32 	%r1630, [%rd34+172];
	xor.b32  	%r2283, %r2283, %r1630;
	ld.global.u32 	%r1631, [%rd34+176];
	xor.b32  	%r2282, %r2282, %r1631;
$L__BB1_155:
	and.b32  	%r1633, %r1567, 512;
	setp.eq.s32 	%p87, %r1633, 0;
	@%p87 bra 	$L__BB1_157;
	ld.global.u32 	%r1634, [%rd34+180];
	xor.b32  	%r2286, %r2286, %r1634;
	ld.global.u32 	%r1635, [%rd34+184];
	xor.b32  	%r2285, %r2285, %r1635;
	ld.global.u32 	%r1636, [%rd34+188];
	xor.b32  	%r2284, %r2284, %r1636;
	ld.global.u32 	%r1637, [%rd34+192];
	xor.b32  	%r2283, %r2283, %r1637;
	ld.global.u32 	%r1638, [%rd34+196];
	xor.b32  	%r2282, %r2282, %r1638;
$L__BB1_157:
	and.b32  	%r1640, %r1567, 1024;
	setp.eq.s32 	%p88, %r1640, 0;
	@%p88 bra 	$L__BB1_159;
	ld.global.u32 	%r1641, [%rd34+200];
	xor.b32  	%r2286, %r2286, %r1641;
	ld.global.u32 	%r1642, [%rd34+204];
	xor.b32  	%r2285, %r2285, %r1642;
	ld.global.u32 	%r1643, [%rd34+208];
	xor.b32  	%r2284, %r2284, %r1643;
	ld.global.u32 	%r1644, [%rd34+212];
	xor.b32  	%r2283, %r2283, %r1644;
	ld.global.u32 	%r1645, [%rd34+216];
	xor.b32  	%r2282, %r2282, %r1645;
$L__BB1_159:
	and.b32  	%r1647, %r1567, 2048;
	setp.eq.s32 	%p89, %r1647, 0;
	@%p89 bra 	$L__BB1_161;
	ld.global.u32 	%r1648, [%rd34+220];
	xor.b32  	%r2286, %r2286, %r1648;
	ld.global.u32 	%r1649, [%rd34+224];
	xor.b32  	%r2285, %r2285, %r1649;
	ld.global.u32 	%r1650, [%rd34+228];
	xor.b32  	%r2284, %r2284, %r1650;
	ld.global.u32 	%r1651, [%rd34+232];
	xor.b32  	%r2283, %r2283, %r1651;
	ld.global.u32 	%r1652, [%rd34+236];
	xor.b32  	%r2282, %r2282, %r1652;
$L__BB1_161:
	and.b32  	%r1654, %r1567, 4096;
	setp.eq.s32 	%p90, %r1654, 0;
	@%p90 bra 	$L__BB1_163;
	ld.global.u32 	%r1655, [%rd34+240];
	xor.b32  	%r2286, %r2286, %r1655;
	ld.global.u32 	%r1656, [%rd34+244];
	xor.b32  	%r2285, %r2285, %r1656;
	ld.global.u32 	%r1657, [%rd34+248];
	xor.b32  	%r2284, %r2284, %r1657;
	ld.global.u32 	%r1658, [%rd34+252];
	xor.b32  	%r2283, %r2283, %r1658;
	ld.global.u32 	%r1659, [%rd34+256];
	xor.b32  	%r2282, %r2282, %r1659;
$L__BB1_163:
	and.b32  	%r1661, %r1567, 8192;
	setp.eq.s32 	%p91, %r1661, 0;
	@%p91 bra 	$L__BB1_165;
	ld.global.u32 	%r1662, [%rd34+260];
	xor.b32  	%r2286, %r2286, %r1662;
	ld.global.u32 	%r1663, [%rd34+264];
	xor.b32  	%r2285, %r2285, %r1663;
	ld.global.u32 	%r1664, [%rd34+268];
	xor.b32  	%r2284, %r2284, %r1664;
	ld.global.u32 	%r1665, [%rd34+272];
	xor.b32  	%r2283, %r2283, %r1665;
	ld.global.u32 	%r1666, [%rd34+276];
	xor.b32  	%r2282, %r2282, %r1666;
$L__BB1_165:
	and.b32  	%r1668, %r1567, 16384;
	setp.eq.s32 	%p92, %r1668, 0;
	@%p92 bra 	$L__BB1_167;
	ld.global.u32 	%r1669, [%rd34+280];
	xor.b32  	%r2286, %r2286, %r1669;
	ld.global.u32 	%r1670, [%rd34+284];
	xor.b32  	%r2285, %r2285, %r1670;
	ld.global.u32 	%r1671, [%rd34+288];
	xor.b32  	%r2284, %r2284, %r1671;
	ld.global.u32 	%r1672, [%rd34+292];
	xor.b32  	%r2283, %r2283, %r1672;
	ld.global.u32 	%r1673, [%rd34+296];
	xor.b32  	%r2282, %r2282, %r1673;
$L__BB1_167:
	and.b32  	%r1675, %r1567, 32768;
	setp.eq.s32 	%p93, %r1675, 0;
	@%p93 bra 	$L__BB1_169;
	ld.global.u32 	%r1676, [%rd34+300];
	xor.b32  	%r2286, %r2286, %r1676;
	ld.global.u32 	%r1677, [%rd34+304];
	xor.b32  	%r2285, %r2285, %r1677;
	ld.global.u32 	%r1678, [%rd34+308];
	xor.b32  	%r2284, %r2284, %r1678;
	ld.global.u32 	%r1679, [%rd34+312];
	xor.b32  	%r2283, %r2283, %r1679;
	ld.global.u32 	%r1680, [%rd34+316];
	xor.b32  	%r2282, %r2282, %r1680;
$L__BB1_169:
	add.s32 	%r2281, %r2281, 16;
	setp.ne.s32 	%p94, %r2281, 32;
	@%p94 bra 	$L__BB1_137;
	mad.lo.s32 	%r1681, %r2275, -31, %r605;
	add.s32 	%r2275, %r1681, 1;
	setp.ne.s32 	%p95, %r2275, 5;
	@%p95 bra 	$L__BB1_136;
	st.local.u32 	[%rd2+4], %r2286;
	st.local.v2.u32 	[%rd2+8], {%r2285, %r2284};
	st.local.v2.u32 	[%rd2+16], {%r2283, %r2282};
	setp.eq.s64 	%p96, %rd32, 1;
	@%p96 bra 	$L__BB1_246;
	mov.b32 	%r2282, 0;
	mov.u32 	%r2283, %r2282;
	mov.u32 	%r2284, %r2282;
	mov.u32 	%r2285, %r2282;
	mov.u32 	%r2286, %r2282;
	mov.u32 	%r2367, %r2282;
$L__BB1_173:
	mul.wide.u32 	%rd104, %r2367, 4;
	add.s64 	%rd105, %rd2, %rd104;
	ld.local.u32 	%r780, [%rd105+4];
	shl.b32 	%r781, %r2367, 5;
	mov.b32 	%r2373, 0;
$L__BB1_174:
	.pragma "nounroll";
	shr.u32 	%r1684, %r780, %r2373;
	and.b32  	%r1685, %r1684, 1;
	setp.eq.b32 	%p97, %r1685, 1;
	not.pred 	%p98, %p97;
	add.s32 	%r1686, %r781, %r2373;
	mul.lo.s32 	%r1687, %r1686, 5;
	mul.wide.u32 	%rd106, %r1687, 4;
	add.s64 	%rd35, %rd33, %rd106;
	@%p98 bra 	$L__BB1_176;
	ld.global.u32 	%r1688, [%rd35];
	xor.b32  	%r2286, %r2286, %r1688;
	ld.global.u32 	%r1689, [%rd35+4];
	xor.b32  	%r2285, %r2285, %r1689;
	ld.global.u32 	%r1690, [%rd35+8];
	xor.b32  	%r2284, %r2284, %r1690;
	ld.global.u32 	%r1691, [%rd35+12];
	xor.b32  	%r2283, %r2283, %r1691;
	ld.global.u32 	%r1692, [%rd35+16];
	xor.b32  	%r2282, %r2282, %r1692;
$L__BB1_176:
	and.b32  	%r1694, %r1684, 2;
	setp.eq.s32 	%p99, %r1694, 0;
	@%p99 bra 	$L__BB1_178;
	ld.global.u32 	%r1695, [%rd35+20];
	xor.b32  	%r2286, %r2286, %r1695;
	ld.global.u32 	%r1696, [%rd35+24];
	xor.b32  	%r2285, %r2285, %r1696;
	ld.global.u32 	%r1697, [%rd35+28];
	xor.b32  	%r2284, %r2284, %r1697;
	ld.global.u32 	%r1698, [%rd35+32];
	xor.b32  	%r2283, %r2283, %r1698;
	ld.global.u32 	%r1699, [%rd35+36];
	xor.b32  	%r2282, %r2282, %r1699;
$L__BB1_178:
	and.b32  	%r1701, %r1684, 4;
	setp.eq.s32 	%p100, %r1701, 0;
	@%p100 bra 	$L__BB1_180;
	ld.global.u32 	%r1702, [%rd35+40];
	xor.b32  	%r2286, %r2286, %r1702;
	ld.global.u32 	%r1703, [%rd35+44];
	xor.b32  	%r2285, %r2285, %r1703;
	ld.global.u32 	%r1704, [%rd35+48];
	xor.b32  	%r2284, %r2284, %r1704;
	ld.global.u32 	%r1705, [%rd35+52];
	xor.b32  	%r2283, %r2283, %r1705;
	ld.global.u32 	%r1706, [%rd35+56];
	xor.b32  	%r2282, %r2282, %r1706;
$L__BB1_180:
	and.b32  	%r1708, %r1684, 8;
	setp.eq.s32 	%p101, %r1708, 0;
	@%p101 bra 	$L__BB1_182;
	ld.global.u32 	%r1709, [%rd35+60];
	xor.b32  	%r2286, %r2286, %r1709;
	ld.global.u32 	%r1710, [%rd35+64];
	xor.b32  	%r2285, %r2285, %r1710;
	ld.global.u32 	%r1711, [%rd35+68];
	xor.b32  	%r2284, %r2284, %r1711;
	ld.global.u32 	%r1712, [%rd35+72];
	xor.b32  	%r2283, %r2283, %r1712;
	ld.global.u32 	%r1713, [%rd35+76];
	xor.b32  	%r2282, %r2282, %r1713;
$L__BB1_182:
	and.b32  	%r1715, %r1684, 16;
	setp.eq.s32 	%p102, %r1715, 0;
	@%p102 bra 	$L__BB1_184;
	ld.global.u32 	%r1716, [%rd35+80];
	xor.b32  	%r2286, %r2286, %r1716;
	ld.global.u32 	%r1717, [%rd35+84];
	xor.b32  	%r2285, %r2285, %r1717;
	ld.global.u32 	%r1718, [%rd35+88];
	xor.b32  	%r2284, %r2284, %r1718;
	ld.global.u32 	%r1719, [%rd35+92];
	xor.b32  	%r2283, %r2283, %r1719;
	ld.global.u32 	%r1720, [%rd35+96];
	xor.b32  	%r2282, %r2282, %r1720;
$L__BB1_184:
	and.b32  	%r1722, %r1684, 32;
	setp.eq.s32 	%p103, %r1722, 0;
	@%p103 bra 	$L__BB1_186;
	ld.global.u32 	%r1723, [%rd35+100];
	xor.b32  	%r2286, %r2286, %r1723;
	ld.global.u32 	%r1724, [%rd35+104];
	xor.b32  	%r2285, %r2285, %r1724;
	ld.global.u32 	%r1725, [%rd35+108];
	xor.b32  	%r2284, %r2284, %r1725;
	ld.global.u32 	%r1726, [%rd35+112];
	xor.b32  	%r2283, %r2283, %r1726;
	ld.global.u32 	%r1727, [%rd35+116];
	xor.b32  	%r2282, %r2282, %r1727;
$L__BB1_186:
	and.b32  	%r1729, %r1684, 64;
	setp.eq.s32 	%p104, %r1729, 0;
	@%p104 bra 	$L__BB1_188;
	ld.global.u32 	%r1730, [%rd35+120];
	xor.b32  	%r2286, %r2286, %r1730;
	ld.global.u32 	%r1731, [%rd35+124];
	xor.b32  	%r2285, %r2285, %r1731;
	ld.global.u32 	%r1732, [%rd35+128];
	xor.b32  	%r2284, %r2284, %r1732;
	ld.global.u32 	%r1733, [%rd35+132];
	xor.b32  	%r2283, %r2283, %r1733;
	ld.global.u32 	%r1734, [%rd35+136];
	xor.b32  	%r2282, %r2282, %r1734;
$L__BB1_188:
	and.b32  	%r1736, %r1684, 128;
	setp.eq.s32 	%p105, %r1736, 0;
	@%p105 bra 	$L__BB1_190;
	ld.global.u32 	%r1737, [%rd35+140];
	xor.b32  	%r2286, %r2286, %r1737;
	ld.global.u32 	%r1738, [%rd35+144];
	xor.b32  	%r2285, %r2285, %r1738;
	ld.global.u32 	%r1739, [%rd35+148];
	xor.b32  	%r2284, %r2284, %r1739;
	ld.global.u32 	%r1740, [%rd35+152];
	xor.b32  	%r2283, %r2283, %r1740;
	ld.global.u32 	%r1741, [%rd35+156];
	xor.b32  	%r2282, %r2282, %r1741;
$L__BB1_190:
	and.b32  	%r1743, %r1684, 256;
	setp.eq.s32 	%p106, %r1743, 0;
	@%p106 bra 	$L__BB1_192;
	ld.global.u32 	%r1744, [%rd35+160];
	xor.b32  	%r2286, %r2286, %r1744;
	ld.global.u32 	%r1745, [%rd35+164];
	xor.b32  	%r2285, %r2285, %r1745;
	ld.global.u32 	%r1746, [%rd35+168];
	xor.b32  	%r2284, %r2284, %r1746;
	ld.global.u32 	%r1747, [%rd35+172];
	xor.b32  	%r2283, %r2283, %r1747;
	ld.global.u32 	%r1748, [%rd35+176];
	xor.b32  	%r2282, %r2282, %r1748;
$L__BB1_192:
	and.b32  	%r1750, %r1684, 512;
	setp.eq.s32 	%p107, %r1750, 0;
	@%p107 bra 	$L__BB1_194;
	ld.global.u32 	%r1751, [%rd35+180];
	xor.b32  	%r2286, %r2286, %r1751;
	ld.global.u32 	%r1752, [%rd35+184];
	xor.b32  	%r2285, %r2285, %r1752;
	ld.global.u32 	%r1753, [%rd35+188];
	xor.b32  	%r2284, %r2284, %r1753;
	ld.global.u32 	%r1754, [%rd35+192];
	xor.b32  	%r2283, %r2283, %r1754;
	ld.global.u32 	%r1755, [%rd35+196];
	xor.b32  	%r2282, %r2282, %r1755;
$L__BB1_194:
	and.b32  	%r1757, %r1684, 1024;
	setp.eq.s32 	%p108, %r1757, 0;
	@%p108 bra 	$L__BB1_196;
	ld.global.u32 	%r1758, [%rd35+200];
	xor.b32  	%r2286, %r2286, %r1758;
	ld.global.u32 	%r1759, [%rd35+204];
	xor.b32  	%r2285, %r2285, %r1759;
	ld.global.u32 	%r1760, [%rd35+208];
	xor.b32  	%r2284, %r2284, %r1760;
	ld.global.u32 	%r1761, [%rd35+212];
	xor.b32  	%r2283, %r2283, %r1761;
	ld.global.u32 	%r1762, [%rd35+216];
	xor.b32  	%r2282, %r2282, %r1762;
$L__BB1_196:
	and.b32  	%r1764, %r1684, 2048;
	setp.eq.s32 	%p109, %r1764, 0;
	@%p109 bra 	$L__BB1_198;
	ld.global.u32 	%r1765, [%rd35+220];
	xor.b32  	%r2286, %r2286, %r1765;
	ld.global.u32 	%r1766, [%rd35+224];
	xor.b32  	%r2285, %r2285, %r1766;
	ld.global.u32 	%r1767, [%rd35+228];
	xor.b32  	%r2284, %r2284, %r1767;
	ld.global.u32 	%r1768, [%rd35+232];
	xor.b32  	%r2283, %r2283, %r1768;
	ld.global.u32 	%r1769, [%rd35+236];
	xor.b32  	%r2282, %r2282, %r1769;
$L__BB1_198:
	and.b32  	%r1771, %r1684, 4096;
	setp.eq.s32 	%p110, %r1771, 0;
	@%p110 bra 	$L__BB1_200;
	ld.global.u32 	%r1772, [%rd35+240];
	xor.b32  	%r2286, %r2286, %r1772;
	ld.global.u32 	%r1773, [%rd35+244];
	xor.b32  	%r2285, %r2285, %r1773;
	ld.global.u32 	%r1774, [%rd35+248];
	xor.b32  	%r2284, %r2284, %r1774;
	ld.global.u32 	%r1775, [%rd35+252];
	xor.b32  	%r2283, %r2283, %r1775;
	ld.global.u32 	%r1776, [%rd35+256];
	xor.b32  	%r2282, %r2282, %r1776;
$L__BB1_200:
	and.b32  	%r1778, %r1684, 8192;
	setp.eq.s32 	%p111, %r1778, 0;
	@%p111 bra 	$L__BB1_202;
	ld.global.u32 	%r1779, [%rd35+260];
	xor.b32  	%r2286, %r2286, %r1779;
	ld.global.u32 	%r1780, [%rd35+264];
	xor.b32  	%r2285, %r2285, %r1780;
	ld.global.u32 	%r1781, [%rd35+268];
	xor.b32  	%r2284, %r2284, %r1781;
	ld.global.u32 	%r1782, [%rd35+272];
	xor.b32  	%r2283, %r2283, %r1782;
	ld.global.u32 	%r1783, [%rd35+276];
	xor.b32  	%r2282, %r2282, %r1783;
$L__BB1_202:
	and.b32  	%r1785, %r1684, 16384;
	setp.eq.s32 	%p112, %r1785, 0;
	@%p112 bra 	$L__BB1_204;
	ld.global.u32 	%r1786, [%rd35+280];
	xor.b32  	%r2286, %r2286, %r1786;
	ld.global.u32 	%r1787, [%rd35+284];
	xor.b32  	%r2285, %r2285, %r1787;
	ld.global.u32 	%r1788, [%rd35+288];
	xor.b32  	%r2284, %r2284, %r1788;
	ld.global.u32 	%r1789, [%rd35+292];
	xor.b32  	%r2283, %r2283, %r1789;
	ld.global.u32 	%r1790, [%rd35+296];
	xor.b32  	%r2282, %r2282, %r1790;
$L__BB1_204:
	and.b32  	%r1792, %r1684, 32768;
	setp.eq.s32 	%p113, %r1792, 0;
	@%p113 bra 	$L__BB1_206;
	ld.global.u32 	%r1793, [%rd35+300];
	xor.b32  	%r2286, %r2286, %r1793;
	ld.global.u32 	%r1794, [%rd35+304];
	xor.b32  	%r2285, %r2285, %r1794;
	ld.global.u32 	%r1795, [%rd35+308];
	xor.b32  	%r2284, %r2284, %r1795;
	ld.global.u32 	%r1796, [%rd35+312];
	xor.b32  	%r2283, %r2283, %r1796;
	ld.global.u32 	%r1797, [%rd35+316];
	xor.b32  	%r2282, %r2282, %r1797;
$L__BB1_206:
	add.s32 	%r2373, %r2373, 16;
	setp.ne.s32 	%p114, %r2373, 32;
	@%p114 bra 	$L__BB1_174;
	mad.lo.s32 	%r1798, %r2367, -31, %r781;
	add.s32 	%r2367, %r1798, 1;
	setp.ne.s32 	%p115, %r2367, 5;
	@%p115 bra 	$L__BB1_173;
	st.local.u32 	[%rd2+4], %r2286;
	st.local.v2.u32 	[%rd2+8], {%r2285, %r2284};
	st.local.v2.u32 	[%rd2+16], {%r2283, %r2282};
	setp.ne.s64 	%p116, %rd32, 3;
	@%p116 bra 	$L__BB1_246;
	mov.b32 	%r2282, 0;
	mov.u32 	%r2283, %r2282;
	mov.u32 	%r2284, %r2282;
	mov.u32 	%r2285, %r2282;
	mov.u32 	%r2286, %r2282;
	mov.u32 	%r2459, %r2282;
$L__BB1_210:
	mul.wide.u32 	%rd107, %r2459, 4;
	add.s64 	%rd108, %rd2, %rd107;
	ld.local.u32 	%r956, [%rd108+4];
	shl.b32 	%r957, %r2459, 5;
	mov.b32 	%r2465, 0;
$L__BB1_211:
	.pragma "nounroll";
	shr.u32 	%r1801, %r956, %r2465;
	and.b32  	%r1802, %r1801, 1;
	setp.eq.b32 	%p117, %r1802, 1;
	not.pred 	%p118, %p117;
	add.s32 	%r1803, %r957, %r2465;
	mul.lo.s32 	%r1804, %r1803, 5;
	mul.wide.u32 	%rd109, %r1804, 4;
	add.s64 	%rd36, %rd33, %rd109;
	@%p118 bra 	$L__BB1_213;
	ld.global.u32 	%r1805, [%rd36];
	xor.b32  	%r2286, %r2286, %r1805;
	ld.global.u32 	%r1806, [%rd36+4];
	xor.b32  	%r2285, %r2285, %r1806;
	ld.global.u32 	%r1807, [%rd36+8];
	xor.b32  	%r2284, %r2284, %r1807;
	ld.global.u32 	%r1808, [%rd36+12];
	xor.b32  	%r2283, %r2283, %r1808;
	ld.global.u32 	%r1809, [%rd36+16];
	xor.b32  	%r2282, %r2282, %r1809;
$L__BB1_213:
	and.b32  	%r1811, %r1801, 2;
	setp.eq.s32 	%p119, %r1811, 0;
	@%p119 bra 	$L__BB1_215;
	ld.global.u32 	%r1812, [%rd36+20];
	xor.b32  	%r2286, %r2286, %r1812;
	ld.global.u32 	%r1813, [%rd36+24];
	xor.b32  	%r2285, %r2285, %r1813;
	ld.global.u32 	%r1814, [%rd36+28];
	xor.b32  	%r2284, %r2284, %r1814;
	ld.global.u32 	%r1815, [%rd36+32];
	xor.b32  	%r2283, %r2283, %r1815;
	ld.global.u32 	%r1816, [%rd36+36];
	xor.b32  	%r2282, %r2282, %r1816;
$L__BB1_215:
	and.b32  	%r1818, %r1801, 4;
	setp.eq.s32 	%p120, %r1818, 0;
	@%p120 bra 	$L__BB1_217;
	ld.global.u32 	%r1819, [%rd36+40];
	xor.b32  	%r2286, %r2286, %r1819;
	ld.global.u32 	%r1820, [%rd36+44];
	xor.b32  	%r2285, %r2285, %r1820;
	ld.global.u32 	%r1821, [%rd36+48];
	xor.b32  	%r2284, %r2284, %r1821;
	ld.global.u32 	%r1822, [%rd36+52];
	xor.b32  	%r2283, %r2283, %r1822;
	ld.global.u32 	%r1823, [%rd36+56];
	xor.b32  	%r2282, %r2282, %r1823;
$L__BB1_217:
	and.b32  	%r1825, %r1801, 8;
	setp.eq.s32 	%p121, %r1825, 0;
	@%p121 bra 	$L__BB1_219;
	ld.global.u32 	%r1826, [%rd36+60];
	xor.b32  	%r2286, %r2286, %r1826;
	ld.global.u32 	%r1827, [%rd36+64];
	xor.b32  	%r2285, %r2285, %r1827;
	ld.global.u32 	%r1828, [%rd36+68];
	xor.b32  	%r2284, %r2284, %r1828;
	ld.global.u32 	%r1829, [%rd36+72];
	xor.b32  	%r2283, %r2283, %r1829;
	ld.global.u32 	%r1830, [%rd36+76];
	xor.b32  	%r2282, %r2282, %r1830;
$L__BB1_219:
	and.b32  	%r1832, %r1801, 16;
	setp.eq.s32 	%p122, %r1832, 0;
	@%p122 bra 	$L__BB1_221;
	ld.global.u32 	%r1833, [%rd36+80];
	xor.b32  	%r2286, %r2286, %r1833;
	ld.global.u32 	%r1834, [%rd36+84];
	xor.b32  	%r2285, %r2285, %r1834;
	ld.global.u32 	%r1835, [%rd36+88];
	xor.b32  	%r2284, %r2284, %r1835;
	ld.global.u32 	%r1836, [%rd36+92];
	xor.b32  	%r2283, %r2283, %r1836;
	ld.global.u32 	%r1837, [%rd36+96];
	xor.b32  	%r2282, %r2282, %r1837;
$L__BB1_221:
	and.b32  	%r1839, %r1801, 32;
	setp.eq.s32 	%p123, %r1839, 0;
	@%p123 bra 	$L__BB1_223;
	ld.global.u32 	%r1840, [%rd36+100];
	xor.b32  	%r2286, %r2286, %r1840;
	ld.global.u32 	%r1841, [%rd36+104];
	xor.b32  	%r2285, %r2285, %r1841;
	ld.global.u32 	%r1842, [%rd36+108];
	xor.b32  	%r2284, %r2284, %r1842;
	ld.global.u32 	%r1843, [%rd36+112];
	xor.b32  	%r2283, %r2283, %r1843;
	ld.global.u32 	%r1844, [%rd36+116];
	xor.b32  	%r2282, %r2282, %r1844;
$L__BB1_223:
	and.b32  	%r1846, %r1801, 64;
	setp.eq.s32 	%p124, %r1846, 0;
	@%p124 bra 	$L__BB1_225;
	ld.global.u32 	%r1847, [%rd36+120];
	xor.b32  	%r2286, %r2286, %r1847;
	ld.global.u32 	%r1848, [%rd36+124];
	xor.b32  	%r2285, %r2285, %r1848;
	ld.global.u32 	%r1849, [%rd36+128];
	xor.b32  	%r2284, %r2284, %r1849;
	ld.global.u32 	%r1850, [%rd36+132];
	xor.b32  	%r2283, %r2283, %r1850;
	ld.global.u32 	%r1851, [%rd36+136];
	xor.b32  	%r2282, %r2282, %r1851;
$L__BB1_225:
	and.b32  	%r1853, %r1801, 128;
	setp.eq.s32 	%p125, %r1853, 0;
	@%p125 bra 	$L__BB1_227;
	ld.global.u32 	%r1854, [%rd36+140];
	xor.b32  	%r2286, %r2286, %r1854;
	ld.global.u32 	%r1855, [%rd36+144];
	xor.b32  	%r2285, %r2285, %r1855;
	ld.global.u32 	%r1856, [%rd36+148];
	xor.b32  	%r2284, %r2284, %r1856;
	ld.global.u32 	%r1857, [%rd36+152];
	xor.b32  	%r2283, %r2283, %r1857;
	ld.global.u32 	%r1858, [%rd36+156];
	xor.b32  	%r2282, %r2282, %r1858;
$L__BB1_227:
	and.b32  	%r1860, %r1801, 256;
	setp.eq.s32 	%p126, %r1860, 0;
	@%p126 bra 	$L__BB1_229;
	ld.global.u32 	%r1861, [%rd36+160];
	xor.b32  	%r2286, %r2286, %r1861;
	ld.global.u32 	%r1862, [%rd36+164];
	xor.b32  	%r2285, %r2285, %r1862;
	ld.global.u32 	%r1863, [%rd36+168];
	xor.b32  	%r2284, %r2284, %r1863;
	ld.global.u32 	%r1864, [%rd36+172];
	xor.b32  	%r2283, %r2283, %r1864;
	ld.global.u32 	%r1865, [%rd36+176];
	xor.b32  	%r2282, %r2282, %r1865;
$L__BB1_229:
	and.b32  	%r1867, %r1801, 512;
	setp.eq.s32 	%p127, %r1867, 0;
	@%p127 bra 	$L__BB1_231;
	ld.global.u32 	%r1868, [%rd36+180];
	xor.b32  	%r2286, %r2286, %r1868;
	ld.global.u32 	%r1869, [%rd36+184];
	xor.b32  	%r2285, %r2285, %r1869;
	ld.global.u32 	%r1870, [%rd36+188];
	xor.b32  	%r2284, %r2284, %r1870;
	ld.global.u32 	%r1871, [%rd36+192];
	xor.b32  	%r2283, %r2283, %r1871;
	ld.global.u32 	%r1872, [%rd36+196];
	xor.b32  	%r2282, %r2282, %r1872;
$L__BB1_231:
	and.b32  	%r1874, %r1801, 1024;
	setp.eq.s32 	%p128, %r1874, 0;
	@%p128 bra 	$L__BB1_233;
	ld.global.u32 	%r1875, [%rd36+200];
	xor.b32  	%r2286, %r2286, %r1875;
	ld.global.u32 	%r1876, [%rd36+204];
	xor.b32  	%r2285, %r2285, %r1876;
	ld.global.u32 	%r1877, [%rd36+208];
	xor.b32  	%r2284, %r2284, %r1877;
	ld.global.u32 	%r1878, [%rd36+212];
	xor.b32  	%r2283, %r2283, %r1878;
	ld.global.u32 	%r1879, [%rd36+216];
	xor.b32  	%r2282, %r2282, %r1879;
$L__BB1_233:
	and.b32  	%r1881, %r1801, 2048;
	setp.eq.s32 	%p129, %r1881, 0;
	@%p129 bra 	$L__BB1_235;
	ld.global.u32 	%r1882, [%rd36+220];
	xor.b32  	%r2286, %r2286, %r1882;
	ld.global.u32 	%r1883, [%rd36+224];
	xor.b32  	%r2285, %r2285, %r1883;
	ld.global.u32 	%r1884, [%rd36+228];
	xor.b32  	%r2284, %r2284, %r1884;
	ld.global.u32 	%r1885, [%rd36+232];
	xor.b32  	%r2283, %r2283, %r1885;
	ld.global.u32 	%r1886, [%rd36+236];
	xor.b32  	%r2282, %r2282, %r1886;
$L__BB1_235:
	and.b32  	%r1888, %r1801, 4096;
	setp.eq.s32 	%p130, %r1888, 0;
	@%p130 bra 	$L__BB1_237;
	ld.global.u32 	%r1889, [%rd36+240];
	xor.b32  	%r2286, %r2286, %r1889;
	ld.global.u32 	%r1890, [%rd36+244];
	xor.b32  	%r2285, %r2285, %r1890;
	ld.global.u32 	%r1891, [%rd36+248];
	xor.b32  	%r2284, %r2284, %r1891;
	ld.global.u32 	%r1892, [%rd36+252];
	xor.b32  	%r2283, %r2283, %r1892;
	ld.global.u32 	%r1893, [%rd36+256];
	xor.b32  	%r2282, %r2282, %r1893;
$L__BB1_237:
	and.b32  	%r1895, %r1801, 8192;
	setp.eq.s32 	%p131, %r1895, 0;
	@%p131 bra 	$L__BB1_239;
	ld.global.u32 	%r1896, [%rd36+260];
	xor.b32  	%r2286, %r2286, %r1896;
	ld.global.u32 	%r1897, [%rd36+264];
	xor.b32  	%r2285, %r2285, %r1897;
	ld.global.u32 	%r1898, [%rd36+268];
	xor.b32  	%r2284, %r2284, %r1898;
	ld.global.u32 	%r1899, [%rd36+272];
	xor.b32  	%r2283, %r2283, %r1899;
	ld.global.u32 	%r1900, [%rd36+276];
	xor.b32  	%r2282, %r2282, %r1900;
$L__BB1_239:
	and.b32  	%r1902, %r1801, 16384;
	setp.eq.s32 	%p132, %r1902, 0;
	@%p132 bra 	$L__BB1_241;
	ld.global.u32 	%r1903, [%rd36+280];
	xor.b32  	%r2286, %r2286, %r1903;
	ld.global.u32 	%r1904, [%rd36+284];
	xor.b32  	%r2285, %r2285, %r1904;
	ld.global.u32 	%r1905, [%rd36+288];
	xor.b32  	%r2284, %r2284, %r1905;
	ld.global.u32 	%r1906, [%rd36+292];
	xor.b32  	%r2283, %r2283, %r1906;
	ld.global.u32 	%r1907, [%rd36+296];
	xor.b32  	%r2282, %r2282, %r1907;
$L__BB1_241:
	and.b32  	%r1909, %r1801, 32768;
	setp.eq.s32 	%p133, %r1909, 0;
	@%p133 bra 	$L__BB1_243;
	ld.global.u32 	%r1910, [%rd36+300];
	xor.b32  	%r2286, %r2286, %r1910;
	ld.global.u32 	%r1911, [%rd36+304];
	xor.b32  	%r2285, %r2285, %r1911;
	ld.global.u32 	%r1912, [%rd36+308];
	xor.b32  	%r2284, %r2284, %r1912;
	ld.global.u32 	%r1913, [%rd36+312];
	xor.b32  	%r2283, %r2283, %r1913;
	ld.global.u32 	%r1914, [%rd36+316];
	xor.b32  	%r2282, %r2282, %r1914;
$L__BB1_243:
	add.s32 	%r2465, %r2465, 16;
	setp.ne.s32 	%p134, %r2465, 32;
	@%p134 bra 	$L__BB1_211;
	mad.lo.s32 	%r1915, %r2459, -31, %r957;
	add.s32 	%r2459, %r1915, 1;
	setp.ne.s32 	%p135, %r2459, 5;
	@%p135 bra 	$L__BB1_210;
	st.local.u32 	[%rd2+4], %r2286;
	st.local.v2.u32 	[%rd2+8], {%r2285, %r2284};
	st.local.v2.u32 	[%rd2+16], {%r2283, %r2282};
$L__BB1_246:
	shr.u64 	%rd149, %rd31, 2;
	add.s32 	%r2269, %r2269, 1;
	setp.gt.u64 	%p136, %rd31, 3;
	@%p136 bra 	$L__BB1_134;
$L__BB1_247:
	setp.ge.s32 	%p137, %r2562, %r561;
	@%p137 bra 	$L__BB1_264;
	cvta.to.global.u64 	%rd38, %rd59;
$L__BB1_249:
	mul.wide.s32 	%rd110, %r2562, 8;
	add.s64 	%rd39, %rd38, %rd110;
	add.s64 	%rd40, %rd1, %rd110;
	ld.global.u64 	%rd150, [%rd39];
	mov.b32 	%r2569, 0;
	mov.u32 	%r2563, %r2570;
	mov.u32 	%r2565, %r2283;
	mov.u32 	%r2566, %r2284;
	mov.u32 	%r2567, %r2285;
$L__BB1_250:
	mov.u32 	%r1145, %r2282;
	mov.b64 	%rd111, 1;
	shl.b64 	%rd43, %rd111, %r2569;
	and.b64  	%rd112, %rd150, %rd43;
	setp.eq.s64 	%p138, %rd112, 0;
	mov.u32 	%r2570, %r2563;
	mov.u32 	%r2283, %r2565;
	mov.u32 	%r2284, %r2566;
	mov.u32 	%r2285, %r2567;
	@%p138 bra 	$L__BB1_263;
	shr.u32 	%r1917, %r2286, 2;
	xor.b32  	%r1918, %r1917, %r2286;
	shl.b32 	%r1919, %r1145, 4;
	shl.b32 	%r1920, %r1918, 1;
	xor.b32  	%r1921, %r1920, %r1919;
	xor.b32  	%r1922, %r1921, %r1918;
	xor.b32  	%r1151, %r1922, %r1145;
	add.s32 	%r2570, %r2563, 362437;
	add.s32 	%r1923, %r1151, %r2570;
	cvt.rn.f32.u32 	%f13, %r1923;
	fma.rn.f32 	%f14, %f13, 0f2F800000, 0f2F000000;
	mul.f32 	%f15, %f14, 0f427C0000;
	cvt.f64.f32 	%fd5, %f15;
	cvt.rni.s32.f64 	%r1924, %fd5;
	mov.b64 	%rd113, 1;
	shl.b64 	%rd44, %rd113, %r1924;
	ld.global.u64 	%rd114, [%rd40];
	or.b64  	%rd115, %rd114, %rd150;
	and.b64  	%rd116, %rd44, %rd115;
	setp.ne.s64 	%p139, %rd116, 0;
	@%p139 bra 	$L__BB1_253;
	or.b64  	%rd117, %rd150, %rd44;
	not.b64 	%rd118, %rd43;
	and.b64  	%rd150, %rd117, %rd118;
	st.global.u64 	[%rd39], %rd150;
$L__BB1_253:
	add.s32 	%r1925, %r2569, 1;
	mov.b64 	%rd119, 1;
	shl.b64 	%rd47, %rd119, %r1925;
	and.b64  	%rd120, %rd150, %rd47;
	setp.eq.s64 	%p140, %rd120, 0;
	mov.u32 	%r2282, %r1151;
	mov.u32 	%r2283, %r1145;
	mov.u32 	%r2284, %r2565;
	mov.u32 	%r2285, %r2566;
	mov.u32 	%r2286, %r2567;
	@%p140 bra 	$L__BB1_263;
	shr.u32 	%r1926, %r2567, 2;
	xor.b32  	%r1927, %r1926, %r2567;
	shl.b32 	%r1928, %r1151, 4;
	shl.b32 	%r1929, %r1927, 1;
	xor.b32  	%r1930, %r1929, %r1928;
	xor.b32  	%r1931, %r1930, %r1927;
	xor.b32  	%r1153, %r1931, %r1151;
	add.s32 	%r2570, %r2563, 724874;
	add.s32 	%r1932, %r1153, %r2570;
	cvt.rn.f32.u32 	%f16, %r1932;
	fma.rn.f32 	%f17, %f16, 0f2F800000, 0f2F000000;
	mul.f32 	%f18, %f17, 0f427C0000;
	cvt.f64.f32 	%fd6, %f18;
	cvt.rni.s32.f64 	%r1933, %fd6;
	mov.b64 	%rd121, 1;
	shl.b64 	%rd48, %rd121, %r1933;
	ld.global.u64 	%rd122, [%rd40];
	or.b64  	%rd123, %rd122, %rd150;
	and.b64  	%rd124, %rd48, %rd123;
	setp.ne.s64 	%p141, %rd124, 0;
	@%p141 bra 	$L__BB1_256;
	or.b64  	%rd125, %rd150, %rd48;
	not.b64 	%rd126, %rd47;
	and.b64  	%rd150, %rd125, %rd126;
	st.global.u64 	[%rd39], %rd150;
$L__BB1_256:
	add.s32 	%r1934, %r2569, 2;
	mov.b64 	%rd127, 1;
	shl.b64 	%rd51, %rd127, %r1934;
	and.b64  	%rd128, %rd150, %rd51;
	setp.eq.s64 	%p142, %rd128, 0;
	mov.u32 	%r2282, %r1153;
	mov.u32 	%r2283, %r1151;
	mov.u32 	%r2284, %r1145;
	mov.u32 	%r2285, %r2565;
	mov.u32 	%r2286, %r2566;
	@%p142 bra 	$L__BB1_263;
	shr.u32 	%r1935, %r2566, 2;
	xor.b32  	%r1936, %r1935, %r2566;
	shl.b32 	%r1937, %r1153, 4;
	shl.b32 	%r1938, %r1936, 1;
	xor.b32  	%r1939, %r1938, %r1937;
	xor.b32  	%r1940, %r1939, %r1936;
	xor.b32  	%r1155, %r1940, %r1153;
	add.s32 	%r2570, %r2563, 1087311;
	add.s32 	%r1941, %r1155, %r2570;
	cvt.rn.f32.u32 	%f19, %r1941;
	fma.rn.f32 	%f20, %f19, 0f2F800000, 0f2F000000;
	mul.f32 	%f21, %f20, 0f427C0000;
	cvt.f64.f32 	%fd7, %f21;
	cvt.rni.s32.f64 	%r1942, %fd7;
	mov.b64 	%rd129, 1;
	shl.b64 	%rd52, %rd129, %r1942;
	ld.global.u64 	%rd130, [%rd40];
	or.b64  	%rd131, %rd130, %rd150;
	and.b64  	%rd132, %rd52, %rd131;
	setp.ne.s64 	%p143, %rd132, 0;
	@%p143 bra 	$L__BB1_259;
	or.b64  	%rd133, %rd150, %rd52;
	not.b64 	%rd134, %rd51;
	and.b64  	%rd150, %rd133, %rd134;
	st.global.u64 	[%rd39], %rd150;
$L__BB1_259:
	add.s32 	%r1943, %r2569, 3;
	mov.b64 	%rd135, 1;
	shl.b64 	%rd55, %rd135, %r1943;
	and.b64  	%rd136, %rd150, %rd55;
	setp.eq.s64 	%p144, %rd136, 0;
	mov.u32 	%r2282, %r1155;
	mov.u32 	%r2283, %r1153;
	mov.u32 	%r2284, %r1151;
	mov.u32 	%r2285, %r1145;
	mov.u32 	%r2286, %r2565;
	@%p144 bra 	$L__BB1_263;
	shr.u32 	%r1944, %r2565, 2;
	xor.b32  	%r1945, %r1944, %r2565;
	shl.b32 	%r1946, %r1155, 4;
	shl.b32 	%r1947, %r1945, 1;
	xor.b32  	%r1948, %r1947, %r1946;
	xor.b32  	%r1949, %r1948, %r1945;
	xor.b32  	%r2282, %r1949, %r1155;
	add.s32 	%r2563, %r2563, 1449748;
	add.s32 	%r1950, %r2282, %r2563;
	cvt.rn.f32.u32 	%f22, %r1950;
	fma.rn.f32 	%f23, %f22, 0f2F800000, 0f2F000000;
	mul.f32 	%f24, %f23, 0f427C0000;
	cvt.f64.f32 	%fd8, %f24;
	cvt.rni.s32.f64 	%r1951, %fd8;
	mov.b64 	%rd137, 1;
	shl.b64 	%rd56, %rd137, %r1951;
	ld.global.u64 	%rd138, [%rd40];
	or.b64  	%rd139, %rd138, %rd150;
	and.b64  	%rd140, %rd56, %rd139;
	setp.ne.s64 	%p145, %rd140, 0;
	@%p145 bra 	$L__BB1_262;
	or.b64  	%rd141, %rd150, %rd56;
	not.b64 	%rd142, %rd55;
	and.b64  	%rd150, %rd141, %rd142;
	st.global.u64 	[%rd39], %rd150;
$L__BB1_262:
	add.s32 	%r2569, %r2569, 4;
	setp.ne.s32 	%p146, %r2569, 64;
	mov.u32 	%r2565, %r1155;
	mov.u32 	%r2566, %r1153;
	mov.u32 	%r2567, %r1151;
	mov.u32 	%r2286, %r1145;
	mov.u32 	%r2570, %r2563;
	mov.u32 	%r2283, %r1155;
	mov.u32 	%r2284, %r1153;
	mov.u32 	%r2285, %r1151;
	@%p146 bra 	$L__BB1_250;
$L__BB1_263:
	add.s32 	%r2562, %r2562, 2048;
	setp.lt.s32 	%p147, %r2562, %r561;
	@%p147 bra 	$L__BB1_249;
$L__BB1_264:
	ret;

}


// ===== COMPILED SASS (sm_100) =====

	.target	sm_100

	.elftype	@"ET_EXEC"


//--------------------- .note.nv.tkinfo           --------------------------
	.section	.note.nv.tkinfo,"",@"SHT_NOTE"
	.sectionflags	@"SHF_NOTE_NV_TKINFO"
	.tkinfo
        /*0018*/ 	.word	0x00000002
        /*0030*/ 	.string	""
        /*0030*/ 	.string	"ptxas"
        /*0030*/ 	.string	"Cuda compilation tools, release 13.0, V13.0.88"
        /*0030*/ 	.string	"Build cuda_13.0.r13.0/compiler.36424714_0"
        /*0030*/ 	.string	"-arch sm_100 -m 64 "



//--------------------- .note.nv.cuinfo           --------------------------
	.section	.note.nv.cuinfo,"",@"SHT_NOTE"
	.sectionflags	@"SHF_NOTE_NV_CUINFO"
        /*0018*/ 	.short	0x0002
        /*001a*/ 	.short	0x0064
        /*001c*/ 	.short	0x0082
	.zero		2


//--------------------- .nv.info                  --------------------------
	.section	.nv.info,"",@"SHT_CUDA_INFO"
	.align	4


	//----- nvinfo : EIATTR_REGCOUNT
	.align		4
        /*0000*/ 	.byte	0x04, 0x2f
        /*0002*/ 	.short	(.L_15 - .L_14)
	.align		4
.L_14:
        /*0004*/ 	.word	index@(_Z13populate_gridPmi)
        /*0008*/ 	.word	0x00000019


	//----- nvinfo : EIATTR_FRAME_SIZE
	.align		4
.L_15:
        /*000c*/ 	.byte	0x04, 0x11
        /*000e*/ 	.short	(.L_17 - .L_16)
	.align		4
.L_16:
        /*0010*/ 	.word	index@(_Z13populate_gridPmi)
        /*0014*/ 	.word	0x00000000


	//----- nvinfo : EIATTR_REGCOUNT
	.align		4
.L_17:
        /*0018*/ 	.byte	0x04, 0x2f
        /*001a*/ 	.short	(.L_19 - .L_18)
	.align		4
.L_18:
        /*001c*/ 	.word	index@(_Z4movePmS_i)
        /*0020*/ 	.word	0x00000027


	//----- nvinfo : EIATTR_FRAME_SIZE
	.align		4
.L_19:
        /*0024*/ 	.byte	0x04, 0x11
        /*0026*/ 	.short	(.L_21 - .L_20)
	.align		4
.L_20:
        /*0028*/ 	.word	index@(_Z4movePmS_i)
        /*002c*/ 	.word	0x00000030


	//----- nvinfo : EIATTR_MIN_STACK_SIZE
	.align		4
.L_21:
        /*0030*/ 	.byte	0x04, 0x12
        /*0032*/ 	.short	(.L_23 - .L_22)
	.align		4
.L_22:
        /*0034*/ 	.word	index@(_Z4movePmS_i)
        /*0038*/ 	.word	0x00000030


	//----- nvinfo : EIATTR_MIN_STACK_SIZE
	.align		4
.L_23:
        /*003c*/ 	.byte	0x04, 0x12
        /*003e*/ 	.short	(.L_25 - .L_24)
	.align		4
.L_24:
        /*0040*/ 	.word	index@(_Z13populate_gridPmi)
        /*0044*/ 	.word	0x00000000
.L_25:


//--------------------- .nv.compat                --------------------------
	.section	.nv.compat,"",@"SHT_CUDA_COMPAT_INFO"
	.align	4
        /*0000*/ 	.byte	0x02, 0x09, 0x00, 0x00, 0x02, 0x02, 0x01, 0x00, 0x02, 0x05, 0x05, 0x00, 0x03, 0x07, 0x01, 0x01
        /*0010*/ 	.byte	0x02, 0x03, 0x00, 0x00, 0x02, 0x06, 0x01, 0x00, 0x04, 0x0b, 0x08, 0x00, 0x09, 0x00, 0x00, 0x00
        /*0020*/ 	.byte	0x00, 0x00, 0x00, 0x00


//--------------------- .nv.info._Z4movePmS_i     --------------------------
	.section	.nv.info._Z4movePmS_i,"",@"SHT_CUDA_INFO"
	.sectionflags	@""
	.align	4


	//----- nvinfo : EIATTR_CUDA_API_VERSION
	.align		4
        /*0000*/ 	.byte	0x04, 0x37
        /*0002*/ 	.short	(.L_27 - .L_26)
.L_26:
        /*0004*/ 	.word	0x00000082


	//----- nvinfo : EIATTR_KPARAM_INFO
	.align		4
.L_27:
        /*0008*/ 	.byte	0x04, 0x17
        /*000a*/ 	.short	(.L_29 - .L_28)
.L_28:
        /*000c*/ 	.word	0x00000000
        /*0010*/ 	.short	0x0002
        /*0012*/ 	.short	0x0010
        /*0014*/ 	.byte	0x00, 0xf0, 0x11, 0x00


	//----- nvinfo : EIATTR_KPARAM_INFO
	.align		4
.L_29:
        /*0018*/ 	.byte	0x04, 0x17
        /*001a*/ 	.short	(.L_31 - .L_30)
.L_30:
        /*001c*/ 	.word	0x00000000
        /*0020*/ 	.short	0x0001
        /*0022*/ 	.short	0x0008
        /*0024*/ 	.byte	0x00, 0xf5, 0x21, 0x00


	//----- nvinfo : EIATTR_KPARAM_INFO
	.align		4
.L_31:
        /*0028*/ 	.byte	0x04, 0x17
        /*002a*/ 	.short	(.L_33 - .L_32)
.L_32:
        /*002c*/ 	.word	0x00000000
        /*0030*/ 	.short	0x0000
        /*0032*/ 	.short	0x0000
        /*0034*/ 	.byte	0x00, 0xf5, 0x21, 0x00


	//----- nvinfo : EIATTR_SPARSE_MMA_MASK
	.align		4
.L_33:
        /*0038*/ 	.byte	0x03, 0x50
        /*003a*/ 	.short	0x0000


	//----- nvinfo : EIATTR_MAXREG_COUNT
	.align		4
        /*003c*/ 	.byte	0x03, 0x1b
        /*003e*/ 	.short	0x00ff


	//----- nvinfo : EIATTR_MERCURY_ISA_VERSION
	.align		4
        /*0040*/ 	.byte	0x03, 0x5f
        /*0042*/ 	.short	0x0101


	//----- nvinfo : EIATTR_VRC_CTA_INIT_COUNT
	.align		4
        /*0044*/ 	.byte	0x02, 0x4a
	.zero		1
	.zero		1


	//----- nvinfo : EIATTR_EXIT_INSTR_OFFSETS
	.align		4
        /*0048*/ 	.byte	0x04, 0x1c
        /*004a*/ 	.short	(.L_35 - .L_34)


	//   ....[0]....
.L_34:
        /*004c*/ 	.word	0x000056e0


	//   ....[1]....
        /*0050*/ 	.word	0x000060e0


	//----- nvinfo : EIATTR_CRS_STACK_SIZE
	.align		4
.L_35:
        /*0054*/ 	.byte	0x04, 0x1e
        /*0056*/ 	.short	(.L_37 - .L_36)
.L_36:
        /*0058*/ 	.word	0x00000000


	//----- nvinfo : EIATTR_CBANK_PARAM_SIZE
	.align		4
.L_37:
        /*005c*/ 	.byte	0x03, 0x19
        /*005e*/ 	.short	0x0014


	//----- nvinfo : EIATTR_PARAM_CBANK
	.align		4
        /*0060*/ 	.byte	0x04, 0x0a
        /*0062*/ 	.short	(.L_39 - .L_38)
	.align		4
.L_38:
        /*0064*/ 	.word	index@(.nv.constant0._Z4movePmS_i)
        /*0068*/ 	.short	0x0380
        /*006a*/ 	.short	0x0014


	//----- nvinfo : EIATTR_SW_WAR
	.align		4
.L_39:
        /*006c*/ 	.byte	0x04, 0x36
        /*006e*/ 	.short	(.L_41 - .L_40)
.L_40:
        /*0070*/ 	.word	0x00000008
.L_41:


//--------------------- .nv.info._Z13populate_gridPmi --------------------------
	.section	.nv.info._Z13populate_gridPmi,"",@"SHT_CUDA_INFO"
	.sectionflags	@""
	.align	4


	//----- nvinfo : EIATTR_CUDA_API_VERSION
	.align		4
        /*0000*/ 	.byte	0x04, 0x37
        /*0002*/ 	.short	(.L_43 - .L_42)
.L_42:
        /*0004*/ 	.word	0x00000082


	//----- nvinfo : EIATTR_KPARAM_INFO
	.align		4
.L_43:
        /*0008*/ 	.byte	0x04, 0x17
        /*000a*/ 	.short	(.L_45 - .L_44)
.L_44:
        /*000c*/ 	.word	0x00000000
        /*0010*/ 	.short	0x0001
        /*0012*/ 	.short	0x0008
        /*0014*/ 	.byte	0x00, 0xf0, 0x11, 0x00


	//----- nvinfo : EIATTR_KPARAM_INFO
	.align		4
.L_45:
        /*0018*/ 	.byte	0x04, 0x17
        /*001a*/ 	.short	(.L_47 - .L_46)
.L_46:
        /*001c*/ 	.word	0x00000000
        /*0020*/ 	.short	0x0000
        /*0022*/ 	.short	0x0000
        /*0024*/ 	.byte	0x00, 0xf5, 0x21, 0x00


	//----- nvinfo : EIATTR_SPARSE_MMA_MASK
	.align		4
.L_47:
        /*0028*/ 	.byte	0x03, 0x50
        /*002a*/ 	.short	0x0000


	//----- nvinfo : EIATTR_MAXREG_COUNT
	.align		4
        /*002c*/ 	.byte	0x03, 0x1b
        /*002e*/ 	.short	0x00ff


	//----- nvinfo : EIATTR_MERCURY_ISA_VERSION
	.align		4
        /*0030*/ 	.byte	0x03, 0x5f
        /*0032*/ 	.short	0x0101


	//----- nvinfo : EIATTR_VRC_CTA_INIT_COUNT
	.align		4
        /*0034*/ 	.byte	0x02, 0x4a
	.zero		1
	.zero		1


	//----- nvinfo : EIATTR_EXIT_INSTR_OFFSETS
	.align		4
        /*0038*/ 	.byte	0x04, 0x1c
        /*003a*/ 	.short	(.L_49 - .L_48)


	//   ....[0]....
.L_48:
        /*003c*/ 	.word	0x00000080


	//   ....[1]....
        /*0040*/ 	.word	0x00000430


	//   ....[2]....
        /*0044*/ 	.word	0x000006c0


	//----- nvinfo : EIATTR_CRS_STACK_SIZE
	.align		4
.L_49:
        /*0048*/ 	.byte	0x04, 0x1e
        /*004a*/ 	.short	(.L_51 - .L_50)
.L_50:
        /*004c*/ 	.word	0x00000000


	//----- nvinfo : EIATTR_CBANK_PARAM_SIZE
	.align		4
.L_51:
        /*0050*/ 	.byte	0x03, 0x19
        /*0052*/ 	.short	0x000c


	//----- nvinfo : EIATTR_PARAM_CBANK
	.align		4
        /*0054*/ 	.byte	0x04, 0x0a
        /*0056*/ 	.short	(.L_53 - .L_52)
	.align		4
.L_52:
        /*0058*/ 	.word	index@(.nv.constant0._Z13populate_gridPmi)
        /*005c*/ 	.short	0x0380
        /*005e*/ 	.short	0x000c


	//----- nvinfo : EIATTR_SW_WAR
	.align		4
.L_53:
        /*0060*/ 	.byte	0x04, 0x36
        /*0062*/ 	.short	(.L_55 - .L_54)
.L_54:
        /*0064*/ 	.word	0x00000008
.L_55:


//--------------------- .nv.callgraph             --------------------------
	.section	.nv.callgraph,"",@"SHT_CUDA_CALLGRAPH"
	.align	4
	.sectionentsize	8
	.align		4
        /*0000*/ 	.word	0x00000000
	.align		4
        /*0004*/ 	.word	0xffffffff
	.align		4
        /*0008*/ 	.word	0x00000000
	.align		4
        /*000c*/ 	.word	0xfffffffe
	.align		4
        /*0010*/ 	.word	0x00000000
	.align		4
        /*0014*/ 	.word	0xfffffffd
	.align		4
        /*0018*/ 	.word	0x00000000
	.align		4
        /*001c*/ 	.word	0xfffffffc


//--------------------- .nv.constant4             --------------------------
	.section	.nv.constant4,"a",@progbits
	.align	8
	.align		8
.nv.constant4:
        /*0000*/ 	.dword	precalc_xorwow_matrix
	.align		8
        /*0008*/ 	.dword	precalc_xorwow_offset_matrix
	.align		8
        /*0010*/ 	.dword	mrg32k3aM1
	.align		8
        /*0018*/ 	.dword	mrg32k3aM2
	.align		8
        /*0020*/ 	.dword	mrg32k3aM1SubSeq
	.align		8
        /*0028*/ 	.dword	mrg32k3aM2SubSeq
	.align		8
        /*0030*/ 	.dword	mrg32k3aM1Seq
	.align		8
        /*0038*/ 	.dword	mrg32k3aM2Seq
	.align		8
        /*0040*/ 	.dword	d_num_rows
	.align		8
        /*0048*/ 	.dword	d_num_healthy
	.align		8
        /*0050*/ 	.dword	d_num_infected
	.align		8
        /*0058*/ 	.dword	d_num_rows_normalizer
	.align		8
        /*0060*/ 	.dword	cuda_random_value_state


//--------------------- .nv.constant3             --------------------------
	.section	.nv.constant3,"a",@progbits
	.align	8
.nv.constant3:
	.type		__cr_lgamma_table,@object
	.size		__cr_lgamma_table,(.L_8 - __cr_lgamma_table)
__cr_lgamma_table:
        /*0000*/ 	.byte	0x00, 0x00, 0x00, 0x00, 0x00, 0x00, 0x00, 0x00, 0x00, 0x00, 0x00, 0x00, 0x00, 0x00, 0x00, 0x00
        /*0010*/ 	.byte	0xef, 0x39, 0xfa, 0xfe, 0x42, 0x2e, 0xe6, 0x3f, 0x02, 0x20, 0x2a, 0xfa, 0x0b, 0xab, 0xfc, 0x3f
        /*0020*/ 	.byte	0xf9, 0x2c, 0x92, 0x7c, 0xa7, 0x6c, 0x09, 0x40, 0xc9, 0x79, 0x44, 0x3c, 0x64, 0x26, 0x13, 0x40
        /*0030*/ 	.byte	0xca, 0x01, 0xcf, 0x3a, 0x27, 0x51, 0x1a, 0x40, 0x30, 0xcc, 0x2d, 0xf3, 0xe1, 0x0c, 0x21, 0x40
        /*0040*/ 	.byte	0x0d, 0xb7, 0xfc, 0x82, 0x8e, 0x35, 0x25, 0x40
.L_8:


//--------------------- .text._Z4movePmS_i        --------------------------
	.section	.text._Z4movePmS_i,"ax",@progbits
	.align	128
        .global         _Z4movePmS_i
        .type           _Z4movePmS_i,@function
        .size           _Z4movePmS_i,(.L_x_34 - _Z4movePmS_i)
        .other          _Z4movePmS_i,@"STO_CUDA_ENTRY STV_DEFAULT"
_Z4movePmS_i:
.text._Z4movePmS_i:
[----:B------:R-:W0:Y:S01]  /*0000*/  LDC R1, c[0x0][0x37c] ;  /* 0x0000df00ff017b82 */ /* 0x000e220000000800 */
[----:B------:R-:W1:Y:S01]  /*0010*/  S2R R18, SR_CTAID.X ;  /* 0x0000000000127919 */ /* 0x000e620000002500 */
[----:B------:R-:W2:Y:S01]  /*0020*/  LDCU UR4, c[0x0][0x390] ;  /* 0x00007200ff0477ac */ /* 0x000ea20008000800 */
[----:B0-----:R-:W-:Y:S01]  /*0030*/  VIADD R1, R1, 0xffffffd0 ;  /* 0xffffffd001017836 */ /* 0x001fe20000000000 */
[----:B------:R-:W1:Y:S01]  /*0040*/  S2R R3, SR_TID.X ;  /* 0x0000000000037919 */ /* 0x000e620000002100 */
[----:B------:R-:W0:Y:S01]  /*0050*/  LDCU.64 UR10, c[0x0][0x358] ;  /* 0x00006b00ff0a77ac */ /* 0x000e220008000a00 */
[----:B------:R-:W3:Y:S01]  /*0060*/  LDCU UR8, c[0x0][0x390] ;  /* 0x00007200ff0877ac */ /* 0x000ee20008000800 */
[----:B--2---:R-:W-:Y:S02]  /*0070*/  UISETP.NE.AND UP0, UPT, UR4, URZ, UPT ;  /* 0x000000ff0400728c */ /* 0x004fe4000bf05270 */
[----:B------:R-:W-:Y:S01]  /*0080*/  USHF.R.S32.HI UR9, URZ, 0x1f, UR4 ;  /* 0x0000001fff097899 */ /* 0x000fe20008011404 */
[----:B-1----:R-:W-:-:S02]  /*0090*/  IMAD R18, R18, 0x20, R3 ;  /* 0x0000002012127824 */ /* 0x002fc400078e0203 */
[----:B------:R-:W-:Y:S02]  /*00a0*/  IMAD.MOV.U32 R3, RZ, RZ, -0x266e14b1 ;  /* 0xd991eb4fff037424 */ /* 0x000fe400078e00ff */
[----:B------:R-:W-:-:S05]  /*00b0*/  IMAD R2, R18, UR4, R18 ;  /* 0x0000000412027c24 */ /* 0x000fca000f8e0212 */
[C---:B------:R-:W-:Y:S02]  /*00c0*/  LOP3.LUT R0, R2.reuse, 0xaad26b49, RZ, 0x3c, !PT ;  /* 0xaad26b4902007812 */ /* 0x040fe400078e3cff */
[----:B------:R-:W-:-:S03]  /*00d0*/  ISETP.GT.AND P0, PT, R2, -0x1, PT ;  /* 0xffffffff0200780c */ /* 0x000fc60003f04270 */
[----:B------:R-:W-:Y:S01]  /*00e0*/  IMAD R0, R0, 0x4182bed5, RZ ;  /* 0x4182bed500007824 */ /* 0x000fe200078e02ff */
[----:B------:R-:W-:-:S03]  /*00f0*/  SEL R3, R3, 0x8bf16996, P0 ;  /* 0x8bf1699603037807 */ /* 0x000fc60000000000 */
[C---:B------:R-:W-:Y:S01]  /*0100*/  VIADD R11, R0.reuse, 0x75bcd15 ;  /* 0x075bcd15000b7836 */ /* 0x040fe20000000000 */
[C---:B------:R-:W-:Y:S01]  /*0110*/  IADD3 R10, PT, PT, R3.reuse, 0x64f0c9, R0 ;  /* 0x0064f0c9030a7810 */ /* 0x040fe20007ffe000 */
[C---:B------:R-:W-:Y:S01]  /*0120*/  VIADD R9, R0.reuse, 0x583f19 ;  /* 0x00583f1900097836 */ /* 0x040fe20000000000 */
[----:B------:R-:W-:Y:S01]  /*0130*/  LOP3.LUT R12, R0, 0x159a55e5, RZ, 0x3c, !PT ;  /* 0x159a55e5000c7812 */ /* 0x000fe200078e3cff */
[C---:B------:R-:W-:Y:S01]  /*0140*/  VIADD R13, R3.reuse, 0x1f123bb5 ;  /* 0x1f123bb5030d7836 */ /* 0x040fe20000000000 */
[----:B------:R-:W-:Y:S01]  /*0150*/  LOP3.LUT R8, R3, 0x5491333, RZ, 0x3c, !PT ;  /* 0x0549133303087812 */ /* 0x000fe200078e3cff */
[----:B------:R1:W-:Y:S01]  /*0160*/  STL.64 [R1], R10 ;  /* 0x0000000a01007387 */ /* 0x0003e20000100a00 */
[----:B------:R-:W-:Y:S02]  /*0170*/  IMAD.MOV.U32 R0, RZ, RZ, R1 ;  /* 0x000000ffff007224 */ /* 0x000fe400078e0001 */
[----:B------:R-:W-:Y:S01]  /*0180*/  IMAD.MOV.U32 R7, RZ, RZ, R11 ;  /* 0x000000ffff077224 */ /* 0x000fe200078e000b */
[----:B------:R1:W-:Y:S01]  /*0190*/  STL.64 [R1+0x8], R12 ;  /* 0x0000080c01007387 */ /* 0x0003e20000100a00 */
[----:B------:R-:W-:-:S02]  /*01a0*/  IMAD.MOV.U32 R4, RZ, RZ, R12 ;  /* 0x000000ffff047224 */ /* 0x000fc400078e000c */
[----:B------:R-:W-:Y:S01]  /*01b0*/  IMAD.MOV.U32 R5, RZ, RZ, R13 ;  /* 0x000000ffff057224 */ /* 0x000fe200078e000d */
[----:B------:R1:W-:Y:S01]  /*01c0*/  STL.64 [R1+0x10], R8 ;  /* 0x0000100801007387 */ /* 0x0003e20000100a00 */
[----:B------:R-:W-:Y:S02]  /*01d0*/  IMAD.MOV.U32 R2, RZ, RZ, R8 ;  /* 0x000000ffff027224 */ /* 0x000fe400078e0008 */
[----:B------:R-:W-:Y:S01]  /*01e0*/  IMAD.MOV.U32 R3, RZ, RZ, R9 ;  /* 0x000000ffff037224 */ /* 0x000fe200078e0009 */
[----:B0--3--:R-:W-:Y:S06]  /*01f0*/  BRA.U !UP0, `(.L_x_0) ;  /* 0x00000025085c7547 */ /* 0x009fec000b800000 */
[----:B------:R-:W-:Y:S01]  /*0200*/  IMAD.MOV.U32 R6, RZ, RZ, RZ ;  /* 0x000000ffff067224 */ /* 0x000fe200078e00ff */
[----:B------:R-:W-:Y:S01]  /*0210*/  UMOV UR6, UR8 ;  /* 0x0000000800067c82 */ /* 0x000fe20008000000 */
[----:B-1----:R-:W-:Y:S01]  /*0220*/  IMAD.MOV.U32 R9, RZ, RZ, R3 ;  /* 0x000000ffff097224 */ /* 0x002fe200078e0003 */
[----:B------:R-:W-:Y:S01]  /*0230*/  UMOV UR7, UR9 ;  /* 0x0000000900077c82 */ /* 0x000fe20008000000 */
[----:B------:R-:W-:Y:S02]  /*0240*/  IMAD.MOV.U32 R8, RZ, RZ, R2 ;  /* 0x000000ffff087224 */ /* 0x000fe400078e0002 */
[----:B------:R-:W-:Y:S02]  /*0250*/  IMAD.MOV.U32 R13, RZ, RZ, R5 ;  /* 0x000000ffff0d7224 */ /* 0x000fe400078e0005 */
[----:B------:R-:W-:Y:S02]  /*0260*/  IMAD.MOV.U32 R12, RZ, RZ, R4 ;  /* 0x000000ffff0c7224 */ /* 0x000fe400078e0004 */
[----:B------:R-:W-:-:S07]  /*0270*/  IMAD.MOV.U32 R11, RZ, RZ, R7 ;  /* 0x000000ffff0b7224 */ /* 0x000fce00078e0007 */
.L_x_8:
[----:B------:R-:W-:-:S04]  /*0280*/  ULOP3.LUT UR4, UR6, 0x3, URZ, 0xc0, !UPT ;  /* 0x0000000306047892 */ /* 0x000fc8000f8ec0ff */
[----:B------:R-:W-:-:S04]  /*0290*/  UISETP.NE.U32.AND UP0, UPT, UR4, URZ, UPT ;  /* 0x000000ff0400728c */ /* 0x000fc8000bf05070 */
[----:B------:R-:W-:-:S09]  /*02a0*/  UISETP.NE.AND.EX UP0, UPT, URZ, URZ, UPT, UP0 ;  /* 0x000000ffff00728c */ /* 0x000fd2000bf05300 */
[----:B012---:R-:W-:Y:S05]  /*02b0*/  BRA.U !UP0, `(.L_x_1) ;  /* 0x00000025080c7547 */ /* 0x007fea000b800000 */
[----:B------:R-:W0:Y:S01]  /*02c0*/  LDC.64 R14, c[0x4][RZ] ;  /* 0x01000000ff0e7b82 */ /* 0x000e220000000a00 */
[----:B------:R-:W-:Y:S01]  /*02d0*/  IMAD.MOV.U32 R19, RZ, RZ, RZ ;  /* 0x000000ffff137224 */ /* 0x000fe200078e00ff */
[----:B------:R-:W-:Y:S02]  /*02e0*/  CS2R R8, SRZ ;  /* 0x0000000000087805 */ /* 0x000fe4000001ff00 */
[----:B------:R-:W-:Y:S01]  /*02f0*/  CS2R R12, SRZ ;  /* 0x00000000000c7805 */ /* 0x000fe2000001ff00 */
[----:B------:R-:W-:Y:S02]  /*0300*/  IMAD.MOV.U32 R11, RZ, RZ, RZ ;  /* 0x000000ffff0b7224 */ /* 0x000fe400078e00ff */
[----:B0-----:R-:W-:-:S07]  /*0310*/  IMAD.WIDE.U32 R14, R6, 0xc80, R14 ;  /* 0x00000c80060e7825 */ /* 0x001fce00078e000e */
.L_x_3:
[----:B------:R-:W-:-:S06]  /*0320*/  IMAD R20, R19, 0x4, R0 ;  /* 0x0000000413147824 */ /* 0x000fcc00078e0200 */
[----:B------:R-:W5:Y:S01]  /*0330*/  LDL R20, [R20+0x4] ;  /* 0x0000040014147983 */ /* 0x000f620000100800 */
[----:B------:R-:W-:-:S07]  /*0340*/  IMAD.MOV.U32 R21, RZ, RZ, RZ ;  /* 0x000000ffff157224 */ /* 0x000fce00078e00ff */
.L_x_2:
[----:B-----5:R-:W-:Y:S01]  /*0350*/  SHF.R.U32.HI R31, RZ, R21, R20 ;  /* 0x00000015ff1f7219 */ /* 0x020fe20000011614 */
[----:B------:R-:W-:-:S03]  /*0360*/  IMAD.SHL.U32 R16, R19, 0x20, RZ ;  /* 0x0000002013107824 */ /* 0x000fc600078e00ff */
[----:B------:R-:W-:Y:S01]  /*0370*/  LOP3.LUT R17, R31, 0x1, RZ, 0xc0, !PT ;  /* 0x000000011f117812 */ /* 0x000fe200078ec0ff */
[----:B------:R-:W-:-:S03]  /*0380*/  IMAD.IADD R16, R16, 0x1, R21 ;  /* 0x0000000110107824 */ /* 0x000fc600078e0215 */
[----:B------:R-:W-:Y:S01]  /*0390*/  ISETP.NE.U32.AND P0, PT, R17, 0x1, PT ;  /* 0x000000011100780c */ /* 0x000fe20003f05070 */
[----:B------:R-:W-:-:S03]  /*03a0*/  IMAD R17, R16, 0x5, RZ ;  /* 0x0000000510117824 */ /* 0x000fc600078e02ff */
[----:B------:R-:W-:Y:S01]  /*03b0*/  R2P PR, R31, 0x7e ;  /* 0x0000007e1f007804 */ /* 0x000fe20000000000 */
[----:B------:R-:W-:-:S08]  /*03c0*/  IMAD.WIDE.U32 R16, R17, 0x4, R14 ;  /* 0x0000000411107825 */ /* 0x000fd000078e000e */
[----:B------:R-:W2:Y:S04]  /*03d0*/  @!P0 LDG.E R22, desc[UR10][R16.64+0x10] ;  /* 0x0000100a10168981 */ /* 0x000ea8000c1e1900 */
[----:B------:R-:W3:Y:S04]  /*03e0*/  @P1 LDG.E R24, desc[UR10][R16.64+0x24] ;  /* 0x0000240a10181981 */ /* 0x000ee8000c1e1900 */
[----:B------:R-:W4:Y:S04]  /*03f0*/  @P2 LDG.E R26, desc[UR10][R16.64+0x38] ;  /* 0x0000380a101a2981 */ /* 0x000f28000c1e1900 */
[----:B------:R-:W4:Y:S04]  /*0400*/  @P3 LDG.E R32, desc[UR10][R16.64+0x4c] ;  /* 0x00004c0a10203981 */ /* 0x000f28000c1e1900 */
[----:B------:R-:W4:Y:S04]  /*0410*/  @P1 LDG.E R28, desc[UR10][R16.64+0x14] ;  /* 0x0000140a101c1981 */ /* 0x000f28000c1e1900 */
[----:B------:R-:W4:Y:S04]  /*0420*/  @P4 LDG.E R34, desc[UR10][R16.64+0x60] ;  /* 0x0000600a10224981 */ /* 0x000f28000c1e1900 */
[----:B------:R-:W4:Y:S04]  /*0430*/  @!P0 LDG.E R23, desc[UR10][R16.64+0x4] ;  /* 0x0000040a10178981 */ /* 0x000f28000c1e1900 */
[----:B------:R-:W4:Y:S04]  /*0440*/  @!P0 LDG.E R25, desc[UR10][R16.64+0xc] ;  /* 0x00000c0a10198981 */ /* 0x000f28000c1e1900 */
[----:B------:R-:W4:Y:S04]  /*0450*/  @P5 LDG.E R36, desc[UR10][R16.64+0x74] ;  /* 0x0000740a10245981 */ /* 0x000f28000c1e1900 */
[----:B------:R-:W4:Y:S04]  /*0460*/  @P1 LDG.E R27, desc[UR10][R16.64+0x18] ;  /* 0x0000180a101b1981 */ /* 0x000f28000c1e1900 */
[----:B------:R-:W4:Y:S04]  /*0470*/  @P1 LDG.E R29, desc[UR10][R16.64+0x20] ;  /* 0x0000200a101d1981 */ /* 0x000f28000c1e1900 */
[----:B------:R-:W4:Y:S04]  /*0480*/  @P6 LDG.E R33, desc[UR10][R16.64+0x88] ;  /* 0x0000880a10216981 */ /* 0x000f28000c1e1900 */
[----:B------:R-:W4:Y:S04]  /*0490*/  @P1 LDG.E R30, desc[UR10][R16.64+0x1c] ;  /* 0x00001c0a101e1981 */ /* 0x000f28000c1e1900 */
[----:B------:R-:W4:Y:S01]  /*04a0*/  @P4 LDG.E R35, desc[UR10][R16.64+0x5c] ;  /* 0x00005c0a10234981 */ /* 0x000f22000c1e1900 */
[----:B--2---:R-:W-:-:S03]  /*04b0*/  @!P0 LOP3.LUT R9, R9, R22, RZ, 0x3c, !PT ;  /* 0x0000001609098212 */ /* 0x004fc600078e3cff */
[----:B------:R-:W2:Y:S01]  /*04c0*/  @P2 LDG.E R22, desc[UR10][R16.64+0x28] ;  /* 0x0000280a10162981 */ /* 0x000ea2000c1e1900 */
[----:B---3--:R-:W-:-:S03]  /*04d0*/  @P1 LOP3.LUT R9, R9, R24, RZ, 0x3c, !PT ;  /* 0x0000001809091212 */ /* 0x008fc600078e3cff */
[----:B------:R-:W3:Y:S01]  /*04e0*/  @!P0 LDG.E R24, desc[UR10][R16.64] ;  /* 0x0000000a10188981 */ /* 0x000ee2000c1e1900 */
[----:B----4-:R-:W-:-:S03]  /*04f0*/  @P2 LOP3.LUT R9, R9, R26, RZ, 0x3c, !PT ;  /* 0x0000001a09092212 */ /* 0x010fc600078e3cff */
[----:B------:R-:W4:Y:S01]  /*0500*/  @!P0 LDG.E R26, desc[UR10][R16.64+0x8] ;  /* 0x0000080a101a8981 */ /* 0x000f22000c1e1900 */
[----:B------:R-:W-:-:S03]  /*0510*/  @P3 LOP3.LUT R9, R9, R32, RZ, 0x3c, !PT ;  /* 0x0000002009093212 */ /* 0x000fc600078e3cff */
[----:B------:R-:W2:Y:S01]  /*0520*/  @P5 LDG.E R32, desc[UR10][R16.64+0x64] ;  /* 0x0000640a10205981 */ /* 0x000ea2000c1e1900 */
[----:B------:R-:W-:Y:S02]  /*0530*/  @P4 LOP3.LUT R9, R9, R34, RZ, 0x3c, !PT ;  /* 0x0000002209094212 */ /* 0x000fe400078e3cff */
[----:B------:R-:W-:Y:S02]  /*0540*/  @!P0 LOP3.LUT R12, R12, R23, RZ, 0x3c, !PT ;  /* 0x000000170c0c8212 */ /* 0x000fe400078e3cff */
[----:B------:R-:W2:Y:S01]  /*0550*/  @P2 LDG.E R23, desc[UR10][R16.64+0x2c] ;  /* 0x00002c0a10172981 */ /* 0x000ea2000c1e1900 */
[----:B------:R-:W-:-:S03]  /*0560*/  @!P0 LOP3.LUT R8, R8, R25, RZ, 0x3c, !PT ;  /* 0x0000001908088212 */ /* 0x000fc600078e3cff */
[----:B------:R-:W2:Y:S01]  /*0570*/  @P2 LDG.E R25, desc[UR10][R16.64+0x34] ;  /* 0x0000340a10192981 */ /* 0x000ea2000c1e1900 */
[----:B------:R-:W-:Y:S02]  /*0580*/  @P5 LOP3.LUT R9, R9, R36, RZ, 0x3c, !PT ;  /* 0x0000002409095212 */ /* 0x000fe400078e3cff */
[----:B------:R-:W-:Y:S02]  /*0590*/  @P1 LOP3.LUT R12, R12, R27, RZ, 0x3c, !PT ;  /* 0x0000001b0c0c1212 */ /* 0x000fe400078e3cff */
[----:B------:R-:W2:Y:S01]  /*05a0*/  @P3 LDG.E R27, desc[UR10][R16.64+0x40] ;  /* 0x0000400a101b3981 */ /* 0x000ea2000c1e1900 */
[----:B------:R-:W-:-:S03]  /*05b0*/  @P1 LOP3.LUT R8, R8, R29, RZ, 0x3c, !PT ;  /* 0x0000001d08081212 */ /* 0x000fc600078e3cff */
[----:B------:R-:W2:Y:S01]  /*05c0*/  @P3 LDG.E R29, desc[UR10][R16.64+0x48] ;  /* 0x0000480a101d3981 */ /* 0x000ea2000c1e1900 */
[----:B------:R-:W-:-:S03]  /*05d0*/  @P6 LOP3.LUT R9, R9, R33, RZ, 0x3c, !PT ;  /* 0x0000002109096212 */ /* 0x000fc600078e3cff */
[----:B------:R-:W2:Y:S01]  /*05e0*/  @P4 LDG.E R33, desc[UR10][R16.64+0x54] ;  /* 0x0000540a10214981 */ /* 0x000ea2000c1e1900 */
[----:B---3--:R-:W-:-:S03]  /*05f0*/  @!P0 LOP3.LUT R11, R11, R24, RZ, 0x3c, !PT ;  /* 0x000000180b0b8212 */ /* 0x008fc600078e3cff */
[----:B------:R-:W3:Y:S01]  /*0600*/  @P2 LDG.E R24, desc[UR10][R16.64+0x30] ;  /* 0x0000300a10182981 */ /* 0x000ee2000c1e1900 */
[----:B----4-:R-:W-:Y:S02]  /*0610*/  @!P0 LOP3.LUT R13, R13, R26, RZ, 0x3c, !PT ;  /* 0x0000001a0d0d8212 */ /* 0x010fe400078e3cff */
[----:B------:R-:W-:Y:S01]  /*0620*/  @P1 LOP3.LUT R11, R11, R28, RZ, 0x3c, !PT ;  /* 0x0000001c0b0b1212 */ /* 0x000fe200078e3cff */
[----:B------:R-:W4:Y:S03]  /*0630*/  @P3 LDG.E R26, desc[UR10][R16.64+0x3c] ;  /* 0x00003c0a101a3981 */ /* 0x000f26000c1e1900 */
[----:B--2---:R-:W-:Y:S01]  /*0640*/  @P2 LOP3.LUT R11, R11, R22, RZ, 0x3c, !PT ;  /* 0x000000160b0b2212 */ /* 0x004fe200078e3cff */
[----:B------:R-:W2:Y:S04]  /*0650*/  @P3 LDG.E R28, desc[UR10][R16.64+0x44] ;  /* 0x0000440a101c3981 */ /* 0x000ea8000c1e1900 */
[----:B------:R-:W2:Y:S01]  /*0660*/  @P4 LDG.E R22, desc[UR10][R16.64+0x50] ;  /* 0x0000500a10164981 */ /* 0x000ea2000c1e1900 */
[----:B------:R-:W-:-:S03]  /*0670*/  @P1 LOP3.LUT R13, R13, R30, RZ, 0x3c, !PT ;  /* 0x0000001e0d0d1212 */ /* 0x000fc600078e3cff */
[----:B------:R-:W2:Y:S01]  /*0680*/  @P4 LDG.E R30, desc[UR10][R16.64+0x58] ;  /* 0x0000580a101e4981 */ /* 0x000ea2000c1e1900 */
[----:B------:R-:W-:Y:S02]  /*0690*/  LOP3.LUT P0, RZ, R31, 0x80, RZ, 0xc0, !PT ;  /* 0x000000801fff7812 */ /* 0x000fe4000780c0ff */
[----:B------:R-:W-:Y:S02]  /*06a0*/  @P2 LOP3.LUT R12, R12, R23, RZ, 0x3c, !PT ;  /* 0x000000170c0c2212 */ /* 0x000fe400078e3cff */
[----:B------:R-:W-:Y:S01]  /*06b0*/  @P2 LOP3.LUT R8, R8, R25, RZ, 0x3c, !PT ;  /* 0x0000001908082212 */ /* 0x000fe200078e3cff */
[----:B------:R-:W2:Y:S04]  /*06c0*/  @P5 LDG.E R23, desc[UR10][R16.64+0x68] ;  /* 0x0000680a10175981 */ /* 0x000ea8000c1e1900 */
[----:B------:R-:W2:Y:S01]  /*06d0*/  @P5 LDG.E R25, desc[UR10][R16.64+0x70] ;  /* 0x0000700a10195981 */ /* 0x000ea2000c1e1900 */
[----:B------:R-:W-:-:S03]  /*06e0*/  @P3 LOP3.LUT R12, R12, R27, RZ, 0x3c, !PT ;  /* 0x0000001b0c0c3212 */ /* 0x000fc600078e3cff */
[----:B------:R-:W2:Y:S01]  /*06f0*/  @P6 LDG.E R27, desc[UR10][R16.64+0x7c] ;  /* 0x00007c0a101b6981 */ /* 0x000ea2000c1e1900 */
[----:B------:R-:W-:-:S03]  /*0700*/  @P3 LOP3.LUT R8, R8, R29, RZ, 0x3c, !PT ;  /* 0x0000001d08083212 */ /* 0x000fc600078e3cff */
[----:B------:R-:W2:Y:S01]  /*0710*/  @P6 LDG.E R29, desc[UR10][R16.64+0x84] ;  /* 0x0000840a101d6981 */ /* 0x000ea2000c1e1900 */
[----:B------:R-:W-:Y:S02]  /*0720*/  @P4 LOP3.LUT R12, R12, R33, RZ, 0x3c, !PT ;  /* 0x000000210c0c4212 */ /* 0x000fe400078e3cff */
[----:B------:R-:W-:Y:S01]  /*0730*/  @P4 LOP3.LUT R8, R8, R35, RZ, 0x3c, !PT ;  /* 0x0000002308084212 */ /* 0x000fe200078e3cff */
[----:B------:R-:W2:Y:S04]  /*0740*/  @P0 LDG.E R33, desc[UR10][R16.64+0x90] ;  /* 0x0000900a10210981 */ /* 0x000ea8000c1e1900 */
[----:B------:R-:W2:Y:S01]  /*0750*/  @P0 LDG.E R35, desc[UR10][R16.64+0x98] ;  /* 0x0000980a10230981 */ /* 0x000ea2000c1e1900 */
[----:B---3--:R-:W-:-:S03]  /*0760*/  @P2 LOP3.LUT R13, R13, R24, RZ, 0x3c, !PT ;  /* 0x000000180d0d2212 */ /* 0x008fc600078e3cff */
[----:B------:R-:W3:Y:S01]  /*0770*/  @P6 LDG.E R24, desc[UR10][R16.64+0x78] ;  /* 0x0000780a10186981 */ /* 0x000ee2000c1e1900 */
[----:B----4-:R-:W-:-:S03]  /*0780*/  @P3 LOP3.LUT R11, R11, R26, RZ, 0x3c, !PT ;  /* 0x0000001a0b0b3212 */ /* 0x010fc600078e3cff */
[----:B------:R-:W4:Y:S01]  /*0790*/  @P6 LDG.E R26, desc[UR10][R16.64+0x80] ;  /* 0x0000800a101a6981 */ /* 0x000f22000c1e1900 */
[----:B--2---:R-:W-:-:S03]  /*07a0*/  @P3 LOP3.LUT R13, R13, R28, RZ, 0x3c, !PT ;  /* 0x0000001c0d0d3212 */ /* 0x004fc600078e3cff */
[----:B------:R-:W2:Y:S01]  /*07b0*/  @P0 LDG.E R28, desc[UR10][R16.64+0x8c] ;  /* 0x00008c0a101c0981 */ /* 0x000ea2000c1e1900 */
[----:B------:R-:W-:-:S03]  /*07c0*/  @P4 LOP3.LUT R11, R11, R22, RZ, 0x3c, !PT ;  /* 0x000000160b0b4212 */ /* 0x000fc600078e3cff */
[----:B------:R-:W4:Y:S01]  /*07d0*/  @P5 LDG.E R22, desc[UR10][R16.64+0x6c] ;  /* 0x00006c0a10165981 */ /* 0x000f22000c1e1900 */
[----:B------:R-:W-:Y:S02]  /*07e0*/  @P4 LOP3.LUT R13, R13, R30, RZ, 0x3c, !PT ;  /* 0x0000001e0d0d4212 */ /* 0x000fe400078e3cff */
[----:B------:R-:W-:Y:S01]  /*07f0*/  @P5 LOP3.LUT R11, R11, R32, RZ, 0x3c, !PT ;  /* 0x000000200b0b5212 */ /* 0x000fe200078e3cff */
[----:B------:R-:W2:Y:S04]  /*0800*/  @P0 LDG.E R30, desc[UR10][R16.64+0x94] ;  /* 0x0000940a101e0981 */ /* 0x000ea8000c1e1900 */
[----:B------:R-:W2:Y:S01]  /*0810*/  @P0 LDG.E R32, desc[UR10][R16.64+0x9c] ;  /* 0x00009c0a10200981 */ /* 0x000ea2000c1e1900 */
[----:B------:R-:W-:Y:S02]  /*0820*/  @P5 LOP3.LUT R12, R12, R23, RZ, 0x3c, !PT ;  /* 0x000000170c0c5212 */ /* 0x000fe400078e3cff */
[----:B------:R-:W-:-:S02]  /*0830*/  @P5 LOP3.LUT R8, R8, R25, RZ, 0x3c, !PT ;  /* 0x0000001908085212 */ /* 0x000fc400078e3cff */
[----:B------:R-:W-:Y:S02]  /*0840*/  @P6 LOP3.LUT R12, R12, R27, RZ, 0x3c, !PT ;  /* 0x0000001b0c0c6212 */ /* 0x000fe400078e3cff */
[----:B------:R-:W-:Y:S02]  /*0850*/  @P6 LOP3.LUT R8, R8, R29, RZ, 0x3c, !PT ;  /* 0x0000001d08086212 */ /* 0x000fe400078e3cff */
[----:B------:R-:W-:Y:S02]  /*0860*/  @P0 LOP3.LUT R12, R12, R33, RZ, 0x3c, !PT ;  /* 0x000000210c0c0212 */ /* 0x000fe400078e3cff */
[----:B------:R-:W-:Y:S02]  /*0870*/  @P0 LOP3.LUT R8, R8, R35, RZ, 0x3c, !PT ;  /* 0x0000002308080212 */ /* 0x000fe400078e3cff */
[----:B---3--:R-:W-:Y:S02]  /*0880*/  @P6 LOP3.LUT R11, R11, R24, RZ, 0x3c, !PT ;  /* 0x000000180b0b6212 */ /* 0x008fe400078e3cff */
[----:B----4-:R-:W-:-:S04]  /*0890*/  @P5 LOP3.LUT R13, R13, R22, RZ, 0x3c, !PT ;  /* 0x000000160d0d5212 */ /* 0x010fc800078e3cff */
[----:B------:R-:W-:Y:S02]  /*08a0*/  @P6 LOP3.LUT R13, R13, R26, RZ, 0x3c, !PT ;  /* 0x0000001a0d0d6212 */ /* 0x000fe400078e3cff */
[----:B--2---:R-:W-:Y:S02]  /*08b0*/  @P0 LOP3.LUT R11, R11, R28, RZ, 0x3c, !PT ;  /* 0x0000001c0b0b0212 */ /* 0x004fe400078e3cff */
[----:B------:R-:W-:Y:S02]  /*08c0*/  @P0 LOP3.LUT R13, R13, R30, RZ, 0x3c, !PT ;  /* 0x0000001e0d0d0212 */ /* 0x000fe400078e3cff */
[----:B------:R-:W-:Y:S02]  /*08d0*/  @P0 LOP3.LUT R9, R9, R32, RZ, 0x3c, !PT ;  /* 0x0000002009090212 */ /* 0x000fe400078e3cff */
[----:B------:R-:W-:-:S13]  /*08e0*/  R2P PR, R31.B1, 0x7f ;  /* 0x0000007f1f007804 */ /* 0x000fda0000001000 */
[----:B------:R-:W2:Y:S04]  /*08f0*/  @P0 LDG.E R22, desc[UR10][R16.64+0xb0] ;  /* 0x0000b00a10160981 */ /* 0x000ea8000c1e1900 */
[----:B------:R-:W3:Y:S04]  /*0900*/  @P1 LDG.E R28, desc[UR10][R16.64+0xc4] ;  /* 0x0000c40a101c1981 */ /* 0x000ee8000c1e1900 */
[----:B------:R-:W4:Y:S04]  /*0910*/  @P2 LDG.E R30, desc[UR10][R16.64+0xd8] ;  /* 0x0000d80a101e2981 */ /* 0x000f28000c1e1900 */
        /* <DEDUP_REMOVED lines=9> */
[----:B------:R-:W4:Y:S01]  /*09b0*/  @P3 LDG.E R33, desc[UR10][R16.64+0xe8] ;  /* 0x0000e80a10213981 */ /* 0x000f22000c1e1900 */
[----:B--2---:R-:W-:-:S03]  /*09c0*/  @P0 LOP3.LUT R9, R9, R22, RZ, 0x3c, !PT ;  /* 0x0000001609090212 */ /* 0x004fc600078e3cff */
[----:B------:R-:W2:Y:S01]  /*09d0*/  @P1 LDG.E R22, desc[UR10][R16.64+0xb4] ;  /* 0x0000b40a10161981 */ /* 0x000ea2000c1e1900 */
[----:B---3--:R-:W-:-:S03]  /*09e0*/  @P1 LOP3.LUT R9, R9, R28, RZ, 0x3c, !PT ;  /* 0x0000001c09091212 */ /* 0x008fc600078e3cff */
[----:B------:R-:W3:Y:S01]  /*09f0*/  @P2 LDG.E R28, desc[UR10][R16.64+0xd0] ;  /* 0x0000d00a101c2981 */ /* 0x000ee2000c1e1900 */
[----:B----4-:R-:W-:-:S03]  /*0a00*/  @P2 LOP3.LUT R9, R9, R30, RZ, 0x3c, !PT ;  /* 0x0000001e09092212 */ /* 0x010fc600078e3cff */
[----:B------:R-:W4:Y:S01]  /*0a10*/  @P3 LDG.E R30, desc[UR10][R16.64+0xdc] ;  /* 0x0000dc0a101e3981 */ /* 0x000f22000c1e1900 */
[----:B------:R-:W-:-:S03]  /*0a20*/  @P3 LOP3.LUT R9, R9, R32, RZ, 0x3c, !PT ;  /* 0x0000002009093212 */ /* 0x000fc600078e3cff */
[----:B------:R-:W4:Y:S01]  /*0a30*/  @P3 LDG.E R32, desc[UR10][R16.64+0xe4] ;  /* 0x0000e40a10203981 */ /* 0x000f22000c1e1900 */
[----:B------:R-:W-:-:S03]  /*0a40*/  @P4 LOP3.LUT R9, R9, R34, RZ, 0x3c, !PT ;  /* 0x0000002209094212 */ /* 0x000fc600078e3cff */
[----:B------:R-:W4:Y:S01]  /*0a50*/  @P4 LDG.E R34, desc[UR10][R16.64+0xf0] ;  /* 0x0000f00a10224981 */ /* 0x000f22000c1e1900 */
[----:B------:R-:W-:-:S03]  /*0a60*/  @P0 LOP3.LUT R11, R11, R24, RZ, 0x3c, !PT ;  /* 0x000000180b0b0212 */ /* 0x000fc600078e3cff */
[----:B------:R-:W3:Y:S01]  /*0a70*/  @P1 LDG.E R24, desc[UR10][R16.64+0xbc] ;  /* 0x0000bc0a10181981 */ /* 0x000ee2000c1e1900 */
[----:B------:R-:W-:-:S03]  /*0a80*/  @P0 LOP3.LUT R12, R12, R25, RZ, 0x3c, !PT ;  /* 0x000000190c0c0212 */ /* 0x000fc600078e3cff */
[----:B------:R-:W4:Y:S01]  /*0a90*/  @P1 LDG.E R25, desc[UR10][R16.64+0xc0] ;  /* 0x0000c00a10191981 */ /* 0x000f22000c1e1900 */
[----:B------:R-:W-:Y:S02]  /*0aa0*/  @P5 LOP3.LUT R9, R9, R36, RZ, 0x3c, !PT ;  /* 0x0000002409095212 */ /* 0x000fe400078e3cff */
[----:B------:R-:W-:Y:S02]  /*0ab0*/  @P0 LOP3.LUT R8, R8, R27, RZ, 0x3c, !PT ;  /* 0x0000001b08080212 */ /* 0x000fe400078e3cff */
[----:B------:R-:W4:Y:S01]  /*0ac0*/  @P2 LDG.E R27, desc[UR10][R16.64+0xcc] ;  /* 0x0000cc0a101b2981 */ /* 0x000f22000c1e1900 */
[----:B------:R-:W-:Y:S02]  /*0ad0*/  @P0 LOP3.LUT R13, R13, R26, RZ, 0x3c, !PT ;  /* 0x0000001a0d0d0212 */ /* 0x000fe400078e3cff */
[----:B------:R-:W-:Y:S01]  /*0ae0*/  LOP3.LUT P0, RZ, R31, 0x8000, RZ, 0xc0, !PT ;  /* 0x000080001fff7812 */ /* 0x000fe2000780c0ff */
[----:B------:R-:W4:Y:S01]  /*0af0*/  @P2 LDG.E R26, desc[UR10][R16.64+0xc8] ;  /* 0x0000c80a101a2981 */ /* 0x000f22000c1e1900 */
[----:B------:R-:W-:-:S03]  /*0b00*/  @P6 LOP3.LUT R9, R9, R29, RZ, 0x3c, !PT ;  /* 0x0000001d09096212 */ /* 0x000fc600078e3cff */
[----:B------:R-:W4:Y:S01]  /*0b10*/  @P2 LDG.E R29, desc[UR10][R16.64+0xd4] ;  /* 0x0000d40a101d2981 */ /* 0x000f22000c1e1900 */
[----:B------:R-:W-:-:S03]  /*0b20*/  @P1 LOP3.LUT R12, R12, R23, RZ, 0x3c, !PT ;  /* 0x000000170c0c1212 */ /* 0x000fc600078e3cff */
        /* <DEDUP_REMOVED lines=14> */
[----:B------:R-:W4:Y:S01]  /*0c10*/  @P5 LDG.E R26, desc[UR10][R16.64+0x10c] ;  /* 0x00010c0a101a5981 */ /* 0x000f22000c1e1900 */
[----:B------:R-:W-:-:S03]  /*0c20*/  @P2 LOP3.LUT R8, R8, R29, RZ, 0x3c, !PT ;  /* 0x0000001d08082212 */ /* 0x000fc600078e3cff */
[----:B------:R-:W4:Y:S01]  /*0c30*/  @P5 LDG.E R29, desc[UR10][R16.64+0x110] ;  /* 0x0001100a101d5981 */ /* 0x000f22000c1e1900 */
[----:B------:R-:W-:Y:S02]  /*0c40*/  @P3 LOP3.LUT R12, R12, R31, RZ, 0x3c, !PT ;  /* 0x0000001f0c0c3212 */ /* 0x000fe400078e3cff */
[----:B------:R-:W-:Y:S01]  /*0c50*/  @P3 LOP3.LUT R11, R11, R30, RZ, 0x3c, !PT ;  /* 0x0000001e0b0b3212 */ /* 0x000fe200078e3cff */
[----:B------:R-:W4:Y:S01]  /*0c60*/  @P6 LDG.E R31, desc[UR10][R16.64+0x124] ;  /* 0x0001240a101f6981 */ /* 0x000f22000c1e1900 */
[----:B------:R-:W-:Y:S02]  /*0c70*/  @P3 LOP3.LUT R13, R13, R32, RZ, 0x3c, !PT ;  /* 0x000000200d0d3212 */ /* 0x000fe400078e3cff */
[----:B------:R-:W-:Y:S01]  /*0c80*/  @P4 LOP3.LUT R12, R12, R23, RZ, 0x3c, !PT ;  /* 0x000000170c0c4212 */ /* 0x000fe200078e3cff */
        /* <DEDUP_REMOVED lines=9> */
[----:B------:R-:W-:-:S05]  /*0d20*/  VIADD R21, R21, 0x10 ;  /* 0x0000001015157836 */ /* 0x000fca0000000000 */
[----:B------:R-:W-:Y:S02]  /*0d30*/  ISETP.NE.AND P1, PT, R21, 0x20, PT ;  /* 0x000000201500780c */ /* 0x000fe40003f25270 */
[----:B---3--:R-:W-:Y:S02]  /*0d40*/  @P5 LOP3.LUT R11, R11, R24, RZ, 0x3c, !PT ;  /* 0x000000180b0b5212 */ /* 0x008fe400078e3cff */
[----:B----4-:R-:W-:Y:S02]  /*0d50*/  @P4 LOP3.LUT R8, R8, R25, RZ, 0x3c, !PT ;  /* 0x0000001908084212 */ /* 0x010fe400078e3cff */
[----:B------:R-:W-:Y:S02]  /*0d60*/  @P6 LOP3.LUT R11, R11, R28, RZ, 0x3c, !PT ;  /* 0x0000001c0b0b6212 */ /* 0x000fe400078e3cff */
[----:B------:R-:W-:Y:S02]  /*0d70*/  @P5 LOP3.LUT R12, R12, R27, RZ, 0x3c, !PT ;  /* 0x0000001b0c0c5212 */ /* 0x000fe400078e3cff */
[----:B------:R-:W-:-:S02]  /*0d80*/  @P5 LOP3.LUT R13, R13, R26, RZ, 0x3c, !PT ;  /* 0x0000001a0d0d5212 */ /* 0x000fc400078e3cff */
[----:B------:R-:W-:-:S04]  /*0d90*/  @P5 LOP3.LUT R8, R8, R29, RZ, 0x3c, !PT ;  /* 0x0000001d08085212 */ /* 0x000fc800078e3cff */
[----:B------:R-:W-:Y:S02]  /*0da0*/  @P6 LOP3.LUT R8, R8, R31, RZ, 0x3c, !PT ;  /* 0x0000001f08086212 */ /* 0x000fe400078e3cff */
[----:B------:R-:W-:Y:S02]  /*0db0*/  @P6 LOP3.LUT R13, R13, R30, RZ, 0x3c, !PT ;  /* 0x0000001e0d0d6212 */ /* 0x000fe400078e3cff */
[----:B------:R-:W-:Y:S02]  /*0dc0*/  @P6 LOP3.LUT R12, R12, R23, RZ, 0x3c, !PT ;  /* 0x000000170c0c6212 */ /* 0x000fe400078e3cff */
[----:B------:R-:W-:Y:S02]  /*0dd0*/  @P0 LOP3.LUT R8, R8, R35, RZ, 0x3c, !PT ;  /* 0x0000002308080212 */ /* 0x000fe400078e3cff */
[----:B------:R-:W-:Y:S02]  /*0de0*/  @P0 LOP3.LUT R12, R12, R33, RZ, 0x3c, !PT ;  /* 0x000000210c0c0212 */ /* 0x000fe400078e3cff */
[----:B------:R-:W-:-:S02]  /*0df0*/  @P0 LOP3.LUT R13, R13, R32, RZ, 0x3c, !PT ;  /* 0x000000200d0d0212 */ /* 0x000fc400078e3cff */
[----:B------:R-:W-:Y:S02]  /*0e00*/  @P0 LOP3.LUT R9, R9, R34, RZ, 0x3c, !PT ;  /* 0x0000002209090212 */ /* 0x000fe400078e3cff */
[----:B--2---:R-:W-:Y:S01]  /*0e10*/  @P0 LOP3.LUT R11, R11, R22, RZ, 0x3c, !PT ;  /* 0x000000160b0b0212 */ /* 0x004fe200078e3cff */
[----:B------:R-:W-:Y:S06]  /*0e20*/  @P1 BRA `(.L_x_2) ;  /* 0xfffffff400481947 */ /* 0x000fec000383ffff */
[----:B------:R-:W-:-:S05]  /*0e30*/  VIADD R19, R19, 0x1 ;  /* 0x0000000113137836 */ /* 0x000fca0000000000 */
[----:B------:R-:W-:-:S13]  /*0e40*/  ISETP.NE.AND P0, PT, R19, 0x5, PT ;  /* 0x000000051300780c */ /* 0x000fda0003f05270 */
[----:B------:R-:W-:Y:S05]  /*0e50*/  @P0 BRA `(.L_x_3) ;  /* 0xfffffff400300947 */ /* 0x000fea000383ffff */
[----:B------:R0:W-:Y:S01]  /*0e60*/  STL [R1+0x4], R11 ;  /* 0x0000040b01007387 */ /* 0x0001e20000100800 */
[----:B------:R-:W-:-:S03]  /*0e70*/  ULOP3.LUT UR4, UR6, 0x3, URZ, 0xc0, !UPT ;  /* 0x0000000306047892 */ /* 0x000fc6000f8ec0ff */
[----:B------:R0:W-:Y:S01]  /*0e80*/  STL.64 [R1+0x8], R12 ;  /* 0x0000080c01007387 */ /* 0x0001e20000100a00 */
[----:B------:R-:W-:-:S03]  /*0e90*/  UISETP.NE.U32.AND UP0, UPT, UR4, 0x1, UPT ;  /* 0x000000010400788c */ /* 0x000fc6000bf05070 */
[----:B------:R0:W-:Y:S01]  /*0ea0*/  STL.64 [R1+0x10], R8 ;  /* 0x0000100801007387 */ /* 0x0001e20000100a00 */
[----:B------:R-:W-:-:S09]  /*0eb0*/  UISETP.NE.AND.EX UP0, UPT, URZ, URZ, UPT, UP0 ;  /* 0x000000ffff00728c */ /* 0x000fd2000bf05300 */
[----:B------:R-:W-:Y:S05]  /*0ec0*/  BRA.U !UP0, `(.L_x_1) ;  /* 0x0000001908087547 */ /* 0x000fea000b800000 */
[----:B------:R-:W-:Y:S01]  /*0ed0*/  UMOV UR4, URZ ;  /* 0x000000ff00047c82 */ /* 0x000fe20008000000 */
[----:B------:R-:W-:Y:S01]  /*0ee0*/  UMOV UR5, URZ ;  /* 0x000000ff00057c82 */ /* 0x000fe20008000000 */
[----:B------:R-:W-:Y:S02]  /*0ef0*/  IMAD.MOV.U32 R19, RZ, RZ, RZ ;  /* 0x000000ffff137224 */ /* 0x000fe400078e00ff */
[----:B0-----:R-:W-:Y:S02]  /*0f00*/  IMAD.MOV.U32 R11, RZ, RZ, RZ ;  /* 0x000000ffff0b7224 */ /* 0x001fe400078e00ff */
[----:B------:R-:W-:Y:S02]  /*0f10*/  IMAD.U32 R9, RZ, RZ, UR4 ;  /* 0x00000004ff097e24 */ /* 0x000fe4000f8e00ff */
[----:B------:R-:W-:Y:S02]  /*0f20*/  IMAD.U32 R8, RZ, RZ, UR5 ;  /* 0x00000005ff087e24 */ /* 0x000fe4000f8e00ff */
[----:B------:R-:W-:-:S02]  /*0f30*/  IMAD.U32 R13, RZ, RZ, UR4 ;  /* 0x00000004ff0d7e24 */ /* 0x000fc4000f8e00ff */
[----:B------:R-:W-:-:S07]  /*0f40*/  IMAD.U32 R12, RZ, RZ, UR5 ;  /* 0x00000005ff0c7e24 */ /* 0x000fce000f8e00ff */
.L_x_5:
[----:B------:R-:W-:-:S06]  /*0f50*/  IMAD R20, R19, 0x4, R0 ;  /* 0x0000000413147824 */ /* 0x000fcc00078e0200 */
[----:B------:R-:W5:Y:S01]  /*0f60*/  LDL R20, [R20+0x4] ;  /* 0x0000040014147983 */ /* 0x000f620000100800 */
[----:B------:R-:W-:-:S07]  /*0f70*/  IMAD.MOV.U32 R21, RZ, RZ, RZ ;  /* 0x000000ffff157224 */ /* 0x000fce00078e00ff */
.L_x_4:
        /* <DEDUP_REMOVED lines=183> */
[----:B------:R-:W-:Y:S05]  /*1af0*/  BRA.U UP0, `(.L_x_1) ;  /* 0x0000000900fc7547 */ /* 0x000fea000b800000 */
[----:B------:R-:W-:Y:S01]  /*1b00*/  UMOV UR4, URZ ;  /* 0x000000ff00047c82 */ /* 0x000fe20008000000 */
[----:B------:R-:W-:Y:S01]  /*1b10*/  UMOV UR5, URZ ;  /* 0x000000ff00057c82 */ /* 0x000fe20008000000 */
[----:B------:R-:W-:Y:S02]  /*1b20*/  IMAD.MOV.U32 R19, RZ, RZ, RZ ;  /* 0x000000ffff137224 */ /* 0x000fe400078e00ff */
[----:B-1----:R-:W-:Y:S02]  /*1b30*/  IMAD.MOV.U32 R11, RZ, RZ, RZ ;  /* 0x000000ffff0b7224 */ /* 0x002fe400078e00ff */
[----:B------:R-:W-:Y:S02]  /*1b40*/  IMAD.U32 R9, RZ, RZ, UR4 ;  /* 0x00000004ff097e24 */ /* 0x000fe4000f8e00ff */
[----:B------:R-:W-:Y:S02]  /*1b50*/  IMAD.U32 R8, RZ, RZ, UR5 ;  /* 0x00000005ff087e24 */ /* 0x000fe4000f8e00ff */
[----:B------:R-:W-:-:S02]  /*1b60*/  IMAD.U32 R13, RZ, RZ, UR4 ;  /* 0x00000004ff0d7e24 */ /* 0x000fc4000f8e00ff */
[----:B------:R-:W-:-:S07]  /*1b70*/  IMAD.U32 R12, RZ, RZ, UR5 ;  /* 0x00000005ff0c7e24 */ /* 0x000fce000f8e00ff */
.L_x_7:
[----:B------:R-:W-:-:S06]  /*1b80*/  IMAD R20, R19, 0x4, R0 ;  /* 0x0000000413147824 */ /* 0x000fcc00078e0200 */
[----:B------:R-:W5:Y:S01]  /*1b90*/  LDL R20, [R20+0x4] ;  /* 0x0000040014147983 */ /* 0x000f620000100800 */
[----:B------:R-:W-:-:S07]  /*1ba0*/  IMAD.MOV.U32 R21, RZ, RZ, RZ ;  /* 0x000000ffff157224 */ /* 0x000fce00078e00ff */
.L_x_6:
        /* <DEDUP_REMOVED lines=177> */
[----:B------:R2:W-:Y:S04]  /*26c0*/  STL [R1+0x4], R11 ;  /* 0x0000040b01007387 */ /* 0x0005e80000100800 */
[----:B------:R2:W-:Y:S04]  /*26d0*/  STL.64 [R1+0x8], R12 ;  /* 0x0000080c01007387 */ /* 0x0005e80000100a00 */
[----:B------:R2:W-:Y:S02]  /*26e0*/  STL.64 [R1+0x10], R8 ;  /* 0x0000100801007387 */ /* 0x0005e40000100a00 */
.L_x_1:
[----:B------:R-:W-:Y:S01]  /*26f0*/  UISETP.GT.U32.AND UP0, UPT, UR6, 0x3, UPT ;  /* 0x000000030600788c */ /* 0x000fe2000bf04070 */
[----:B------:R-:W-:Y:S01]  /*2700*/  VIADD R6, R6, 0x1 ;  /* 0x0000000106067836 */ /* 0x000fe20000000000 */
[----:B------:R-:W-:Y:S02]  /*2710*/  USHF.R.U64 UR4, UR6, 0x2, UR7 ;  /* 0x0000000206047899 */ /* 0x000fe40008001207 */
[----:B------:R-:W-:Y:S02]  /*2720*/  UISETP.GT.U32.AND.EX UP0, UPT, UR7, URZ, UPT, UP0 ;  /* 0x000000ff0700728c */ /* 0x000fe4000bf04100 */
[----:B------:R-:W-:-:S03]  /*2730*/  USHF.R.U32.HI UR5, URZ, 0x2, UR7 ;  /* 0x00000002ff057899 */ /* 0x000fc60008011607 */
[----:B------:R-:W-:-:S04]  /*2740*/  UMOV UR6, UR4 ;  /* 0x0000000400067c82 */ /* 0x000fc80008000000 */
[----:B------:R-:W-:Y:S01]  /*2750*/  UMOV UR7, UR5 ;  /* 0x0000000500077c82 */ /* 0x000fe20008000000 */
[----:B------:R-:W-:Y:S05]  /*2760*/  BRA.U UP0, `(.L_x_8) ;  /* 0xffffffd900c47547 */ /* 0x000fea000b83ffff */
.L_x_0:
[----:B------:R-:W3:Y:S02]  /*2770*/  LDC.64 R14, c[0x4][0x40] ;  /* 0x01001000ff0e7b82 */ /* 0x000ee40000000a00 */
[----:B---3--:R-:W3:Y:S01]  /*2780*/  LDG.E R19, desc[UR10][R14.64] ;  /* 0x0000000a0e137981 */ /* 0x008ee2000c1e1900 */
[----:B------:R-:W-:Y:S01]  /*2790*/  BSSY.RECONVERGENT B0, `(.L_x_9) ;  /* 0x000009a000007945 */ /* 0x000fe20003800200 */
[----:B---3--:R-:W-:-:S13]  /*27a0*/  ISETP.GE.AND P0, PT, R18, R19, PT ;  /* 0x000000131200720c */ /* 0x008fda0003f06270 */
[----:B------:R-:W-:Y:S05]  /*27b0*/  @P0 BRA `(.L_x_10) ;  /* 0x00000008005c0947 */ /* 0x000fea0003800000 */
[----:B------:R-:W-:Y:S02]  /*27c0*/  IMAD.MOV.U32 R20, RZ, RZ, R10 ;  /* 0x000000ffff147224 */ /* 0x000fe400078e000a */
[----:B------:R-:W-:-:S07]  /*27d0*/  IMAD.MOV.U32 R22, RZ, RZ, R18 ;  /* 0x000000ffff167224 */ /* 0x000fce00078e0012 */
.L_x_14:
[----:B------:R-:W3:Y:S02]  /*27e0*/  LDC.64 R16, c[0x0][0x380] ;  /* 0x0000e000ff107b82 */ /* 0x000ee40000000a00 */
[----:B---3--:R-:W-:-:S05]  /*27f0*/  IMAD.WIDE R16, R22, 0x8, R16 ;  /* 0x0000000816107825 */ /* 0x008fca00078e0210 */
[----:B------:R3:W5:Y:S01]  /*2800*/  LDG.E.64 R14, desc[UR10][R16.64] ;  /* 0x0000000a100e7981 */ /* 0x000762000c1e1b00 */
[----:B------:R-:W-:Y:S01]  /*2810*/  VIADD R22, R22, 0x800 ;  /* 0x0000080016167836 */ /* 0x000fe20000000000 */
[----:B------:R-:W-:Y:S01]  /*2820*/  BSSY.RECONVERGENT B1, `(.L_x_11) ;  /* 0x000008f000017945 */ /* 0x000fe20003800200 */
[----:B------:R-:W-:Y:S02]  /*2830*/  IMAD.MOV.U32 R29, RZ, RZ, R13 ;  /* 0x000000ffff1d7224 */ /* 0x000fe400078e000d */
[----:B------:R-:W-:Y:S01]  /*2840*/  IMAD.MOV.U32 R30, RZ, RZ, R12 ;  /* 0x000000ffff1e7224 */ /* 0x000fe200078e000c */
[----:B------:R-:W-:Y:S01]  /*2850*/  ISETP.GE.AND P1, PT, R22, R19, PT ;  /* 0x000000131600720c */ /* 0x000fe20003f26270 */
[----:B------:R-:W-:Y:S02]  /*2860*/  IMAD.MOV.U32 R24, RZ, RZ, R20 ;  /* 0x000000ffff187224 */ /* 0x000fe400078e0014 */
[----:B------:R-:W-:Y:S02]  /*2870*/  IMAD.MOV.U32 R21, RZ, RZ, R8 ;  /* 0x000000ffff157224 */ /* 0x000fe400078e0008 */
[----:B---3--:R-:W-:-:S08]  /*2880*/  IMAD.MOV.U32 R23, RZ, RZ, RZ ;  /* 0x000000ffff177224 */ /* 0x008fd000078e00ff */
.L_x_13:
[----:B------:R-:W-:Y:S02]  /*2890*/  IMAD.MOV.U32 R26, RZ, RZ, 0x1 ;  /* 0x00000001ff1a7424 */ /* 0x000fe400078e00ff */
[----:B------:R-:W-:Y:S02]  /*28a0*/  IMAD.MOV.U32 R20, RZ, RZ, R24 ;  /* 0x000000ffff147224 */ /* 0x000fe400078e0018 */
[----:B012---:R-:W-:Y:S01]  /*28b0*/  IMAD.MOV.U32 R8, RZ, RZ, R21 ;  /* 0x000000ffff087224 */ /* 0x007fe200078e0015 */
[CC--:B------:R-:W-:Y:S01]  /*28c0*/  SHF.L.U32 R27, R26.reuse, R23.reuse, RZ ;  /* 0x000000171a1b7219 */ /* 0x0c0fe200000006ff */
[----:B------:R-:W-:Y:S01]  /*28d0*/  IMAD.MOV.U32 R13, RZ, RZ, R29 ;  /* 0x000000ffff0d7224 */ /* 0x000fe200078e001d */
[----:B------:R-:W-:Y:S01]  /*28e0*/  SHF.L.U64.HI R28, R26, R23, RZ ;  /* 0x000000171a1c7219 */ /* 0x000fe200000102ff */
[----:B------:R-:W-:Y:S01]  /*28f0*/  IMAD.MOV.U32 R12, RZ, RZ, R30 ;  /* 0x000000ffff0c7224 */ /* 0x000fe200078e001e */
[----:B-----5:R-:W-:-:S04]  /*2900*/  LOP3.LUT P0, RZ, R14, R27, RZ, 0xc0, !PT ;  /* 0x0000001b0eff7212 */ /* 0x020fc8000780c0ff */
[----:B------:R-:W-:-:S13]  /*2910*/  LOP3.LUT P0, RZ, R15, R28, RZ, 0xc0, P0 ;  /* 0x0000001c0fff7212 */ /* 0x000fda000000c0ff */
[----:B------:R-:W-:Y:S05]  /*2920*/  @!P0 BRA `(.L_x_12) ;  /* 0x0000000400f88947 */ /* 0x000fea0003800000 */
[----:B------:R-:W-:Y:S01]  /*2930*/  SHF.R.U32.HI R6, RZ, 0x2, R11 ;  /* 0x00000002ff067819 */ /* 0x000fe2000001160b */
[----:B------:R-:W-:-:S03]  /*2940*/  VIADD R20, R24, 0x587c5 ;  /* 0x000587c518147836 */ /* 0x000fc60000000000 */
[----:B------:R-:W-:Y:S01]  /*2950*/  LOP3.LUT R6, R6, R11, RZ, 0x3c, !PT ;  /* 0x0000000b06067212 */ /* 0x000fe200078e3cff */
[----:B------:R-:W-:-:S04]  /*2960*/  IMAD.SHL.U32 R11, R9, 0x10, RZ ;  /* 0x00000010090b7824 */ /* 0x000fc800078e00ff */
[----:B------:R-:W-:-:S05]  /*2970*/  IMAD.SHL.U32 R8, R6, 0x2, RZ ;  /* 0x0000000206087824 */ /* 0x000fca00078e00ff */
[----:B------:R-:W-:Y:S01]  /*2980*/  LOP3.LUT R8, R6, R8, R11, 0x96, !PT ;  /* 0x0000000806087212 */ /* 0x000fe200078e960b */
[----:B------:R-:W-:-:S03]  /*2990*/  IMAD.MOV.U32 R6, RZ, RZ, 0x2f800000 ;  /* 0x2f800000ff067424 */ /* 0x000fc600078e00ff */
[----:B------:R-:W-:-:S05]  /*29a0*/  LOP3.LUT R25, R8, R9, RZ, 0x3c, !PT ;  /* 0x0000000908197212 */ /* 0x000fca00078e3cff */
[----:B------:R-:W-:-:S05]  /*29b0*/  IMAD.IADD R8, R25, 0x1, R20 ;  /* 0x0000000119087824 */ /* 0x000fca00078e0214 */
[----:B------:R-:W-:-:S05]  /*29c0*/  I2FP.F32.U32 R11, R8 ;  /* 0x00000008000b7245 */ /* 0x000fca0000201000 */
[----:B------:R-:W-:-:S04]  /*29d0*/  FFMA R11, R11, R6, 1.1641532182693481445e-10 ;  /* 0x2f0000000b0b7423 */ /* 0x000fc80000000006 */
[----:B------:R-:W-:-:S04]  /*29e0*/  FMUL R11, R11, 63 ;  /* 0x427c00000b0b7820 */ /* 0x000fc80000400000 */
[----:B------:R0:W1:Y:S02]  /*29f0*/  F2F.F64.F32 R12, R11 ;  /* 0x0000000b000c7310 */ /* 0x0000640000201800 */
[----:B0-----:R-:W-:-:S06]  /*2a00*/  IMAD.MOV.U32 R11, RZ, RZ, R30 ;  /* 0x000000ffff0b7224 */ /* 0x001fcc00078e001e */
[----:B-1----:R0:W1:Y:S02]  /*2a10*/  F2I.F64 R13, R12 ;  /* 0x0000000c000d7311 */ /* 0x0020640000301100 */
[----:B0-----:R-:W-:Y:S01]  /*2a20*/  IMAD.MOV.U32 R12, RZ, RZ, R29 ;  /* 0x000000ffff0c7224 */ /* 0x001fe200078e001d */
[CC--:B-1----:R-:W-:Y:S02]  /*2a30*/  SHF.L.U32 R31, R26.reuse, R13.reuse, RZ ;  /* 0x0000000d1a1f7219 */ /* 0x0c2fe400000006ff */
[----:B------:R-:W-:Y:S01]  /*2a40*/  SHF.L.U64.HI R8, R26, R13, RZ ;  /* 0x0000000d1a087219 */ /* 0x000fe200000102ff */
[----:B------:R-:W-:Y:S01]  /*2a50*/  IMAD.MOV.U32 R13, RZ, RZ, R21 ;  /* 0x000000ffff0d7224 */ /* 0x000fe200078e0015 */
[----:B------:R-:W-:-:S04]  /*2a60*/  LOP3.LUT P0, RZ, R31, R14, RZ, 0xc0, !PT ;  /* 0x0000000e1fff7212 */ /* 0x000fc8000780c0ff */
[----:B------:R-:W-:-:S13]  /*2a70*/  LOP3.LUT P0, RZ, R8, R15, RZ, 0xc0, P0 ;  /* 0x0000000f08ff7212 */ /* 0x000fda000000c0ff */
[----:B------:R-:W-:Y:S01]  /*2a80*/  @!P0 LOP3.LUT R14, R27, R14, R31, 0xe, !PT ;  /* 0x0000000e1b0e8212 */ /* 0x000fe200078e0e1f */
[----:B------:R-:W-:Y:S01]  /*2a90*/  VIADD R27, R23, 0x1 ;  /* 0x00000001171b7836 */ /* 0x000fe20000000000 */
[----:B------:R-:W-:Y:S01]  /*2aa0*/  @!P0 LOP3.LUT R15, R28, R15, R8, 0xe, !PT ;  /* 0x0000000f1c0f8212 */ /* 0x000fe200078e0e08 */
[----:B------:R-:W-:Y:S02]  /*2ab0*/  IMAD.MOV.U32 R28, RZ, RZ, R9 ;  /* 0x000000ffff1c7224 */ /* 0x000fe400078e0009 */
[----:B------:R-:W-:Y:S01]  /*2ac0*/  IMAD.MOV.U32 R9, RZ, RZ, R25 ;  /* 0x000000ffff097224 */ /* 0x000fe200078e0019 */
[CC--:B------:R-:W-:Y:S01]  /*2ad0*/  SHF.L.U32 R31, R26.reuse, R27.reuse, RZ ;  /* 0x0000001b1a1f7219 */ /* 0x0c0fe200000006ff */
[----:B------:R0:W-:Y:S01]  /*2ae0*/  @!P0 STG.E.64 desc[UR10][R16.64], R14 ;  /* 0x0000000e10008986 */ /* 0x0001e2000c101b0a */
[----:B------:R-:W-:Y:S01]  /*2af0*/  SHF.L.U64.HI R32, R26, R27, RZ ;  /* 0x0000001b1a207219 */ /* 0x000fe200000102ff */
[----:B------:R-:W-:Y:S01]  /*2b00*/  IMAD.MOV.U32 R8, RZ, RZ, R28 ;  /* 0x000000ffff087224 */ /* 0x000fe200078e001c */
[----:B------:R-:W-:-:S04]  /*2b10*/  LOP3.LUT P0, RZ, R14, R31, RZ, 0xc0, !PT ;  /* 0x0000001f0eff7212 */ /* 0x000fc8000780c0ff */
[----:B------:R-:W-:-:S13]  /*2b20*/  LOP3.LUT P0, RZ, R15, R32, RZ, 0xc0, P0 ;  /* 0x000000200fff7212 */ /* 0x000fda000000c0ff */
[----:B0-----:R-:W-:Y:S05]  /*2b30*/  @!P0 BRA `(.L_x_12) ;  /* 0x0000000400748947 */ /* 0x001fea0003800000 */
[----:B------:R-:W-:Y:S01]  /*2b40*/  SHF.R.U32.HI R9, RZ, 0x2, R30 ;  /* 0x00000002ff097819 */ /* 0x000fe2000001161e */
[----:B------:R-:W-:Y:S02]  /*2b50*/  IMAD.SHL.U32 R8, R25, 0x10, RZ ;  /* 0x0000001019087824 */ /* 0x000fe400078e00ff */
[----:B------:R-:W-:Y:S01]  /*2b60*/  VIADD R20, R24, 0xb0f8a ;  /* 0x000b0f8a18147836 */ /* 0x000fe20000000000 */
[----:B------:R-:W-:-:S05]  /*2b70*/  LOP3.LUT R9, R9, R30, RZ, 0x3c, !PT ;  /* 0x0000001e09097212 */ /* 0x000fca00078e3cff */
[----:B------:R-:W-:-:S05]  /*2b80*/  IMAD.SHL.U32 R11, R9, 0x2, RZ ;  /* 0x00000002090b7824 */ /* 0x000fca00078e00ff */
[----:B------:R-:W-:-:S04]  /*2b90*/  LOP3.LUT R8, R9, R11, R8, 0x96, !PT ;  /* 0x0000000b09087212 */ /* 0x000fc800078e9608 */
[----:B------:R-:W-:-:S05]  /*2ba0*/  LOP3.LUT R27, R8, R25, RZ, 0x3c, !PT ;  /* 0x00000019081b7212 */ /* 0x000fca00078e3cff */
[----:B------:R-:W-:-:S05]  /*2bb0*/  IMAD.IADD R8, R27, 0x1, R20 ;  /* 0x000000011b087824 */ /* 0x000fca00078e0214 */
[----:B------:R-:W-:-:S05]  /*2bc0*/  I2FP.F32.U32 R9, R8 ;  /* 0x0000000800097245 */ /* 0x000fca0000201000 */
[----:B------:R-:W-:-:S04]  /*2bd0*/  FFMA R9, R9, R6, 1.1641532182693481445e-10 ;  /* 0x2f00000009097423 */ /* 0x000fc80000000006 */
[----:B------:R-:W-:-:S06]  /*2be0*/  FMUL R9, R9, 63 ;  /* 0x427c000009097820 */ /* 0x000fcc0000400000 */
[----:B------:R-:W0:Y:S08]  /*2bf0*/  F2F.F64.F32 R8, R9 ;  /* 0x0000000900087310 */ /* 0x000e300000201800 */
[----:B0-----:R0:W1:Y:S02]  /*2c00*/  F2I.F64 R11, R8 ;  /* 0x00000008000b7311 */ /* 0x0010640000301100 */
[----:B0-----:R-:W-:-:S02]  /*2c10*/  IMAD.MOV.U32 R8, RZ, RZ, R25 ;  /* 0x000000ffff087224 */ /* 0x001fc400078e0019 */
[----:B------:R-:W-:Y:S01]  /*2c20*/  IMAD.MOV.U32 R9, RZ, RZ, R27 ;  /* 0x000000ffff097224 */ /* 0x000fe200078e001b */
[CC--:B-1----:R-:W-:Y:S02]  /*2c30*/  SHF.L.U32 R13, R26.reuse, R11.reuse, RZ ;  /* 0x0000000b1a0d7219 */ /* 0x0c2fe400000006ff */
[----:B------:R-:W-:Y:S01]  /*2c40*/  SHF.L.U64.HI R12, R26, R11, RZ ;  /* 0x0000000b1a0c7219 */ /* 0x000fe200000102ff */
[----:B------:R-:W-:Y:S01]  /*2c50*/  VIADD R11, R23, 0x2 ;  /* 0x00000002170b7836 */ /* 0x000fe20000000000 */
[----:B------:R-:W-:-:S04]  /*2c60*/  LOP3.LUT P0, RZ, R13, R14, RZ, 0xc0, !PT ;  /* 0x0000000e0dff7212 */ /* 0x000fc8000780c0ff */
[----:B------:R-:W-:Y:S02]  /*2c70*/  LOP3.LUT P0, RZ, R12, R15, RZ, 0xc0, P0 ;  /* 0x0000000f0cff7212 */ /* 0x000fe4000000c0ff */
[CC--:B------:R-:W-:Y:S02]  /*2c80*/  SHF.L.U32 R33, R26.reuse, R11.reuse, RZ ;  /* 0x0000000b1a217219 */ /* 0x0c0fe400000006ff */
[----:B------:R-:W-:Y:S01]  /*2c90*/  SHF.L.U64.HI R30, R26, R11, RZ ;  /* 0x0000000b1a1e7219 */ /* 0x000fe200000102ff */
[----:B------:R-:W-:-:S08]  /*2ca0*/  IMAD.MOV.U32 R11, RZ, RZ, R29 ;  /* 0x000000ffff0b7224 */ /* 0x000fd000078e001d */
[----:B------:R-:W-:Y:S01]  /*2cb0*/  @!P0 LOP3.LUT R14, R31, R14, R13, 0xe, !PT ;  /* 0x0000000e1f0e8212 */ /* 0x000fe200078e0e0d */
[----:B------:R-:W-:Y:S01]  /*2cc0*/  IMAD.MOV.U32 R13, RZ, RZ, R28 ;  /* 0x000000ffff0d7224 */ /* 0x000fe200078e001c */
[----:B------:R-:W-:Y:S01]  /*2cd0*/  @!P0 LOP3.LUT R15, R32, R15, R12, 0xe, !PT ;  /* 0x0000000f200f8212 */ /* 0x000fe200078e0e0c */
[----:B------:R-:W-:-:S04]  /*2ce0*/  IMAD.MOV.U32 R12, RZ, RZ, R21 ;  /* 0x000000ffff0c7224 */ /* 0x000fc800078e0015 */
[----:B------:R0:W-:Y:S01]  /*2cf0*/  @!P0 STG.E.64 desc[UR10][R16.64], R14 ;  /* 0x0000000e10008986 */ /* 0x0001e2000c101b0a */
        /* <DEDUP_REMOVED lines=23> */
[----:B------:R-:W-:-:S11]  /*2e70*/  SHF.L.U32 R29, R26, R11, RZ ;  /* 0x0000000b1a1d7219 */ /* 0x000fd600000006ff */
[----:B------:R-:W-:Y:S01]  /*2e80*/  @!P0 LOP3.LUT R14, R33, R14, R13, 0xe, !PT ;  /* 0x0000000e210e8212 */ /* 0x000fe200078e0e0d */
[----:B------:R-:W-:Y:S01]  /*2e90*/  IMAD.MOV.U32 R13, RZ, RZ, R25 ;  /* 0x000000ffff0d7224 */ /* 0x000fe200078e0019 */
[----:B------:R-:W-:Y:S01]  /*2ea0*/  @!P0 LOP3.LUT R15, R30, R15, R12, 0xe, !PT ;  /* 0x0000000f1e0f8212 */ /* 0x000fe200078e0e0c */
[----:B------:R-:W-:Y:S01]  /*2eb0*/  IMAD.MOV.U32 R12, RZ, RZ, R28 ;  /* 0x000000ffff0c7224 */ /* 0x000fe200078e001c */
[----:B------:R-:W-:Y:S01]  /*2ec0*/  SHF.L.U64.HI R30, R26, R11, RZ ;  /* 0x0000000b1a1e7219 */ /* 0x000fe200000102ff */
[----:B------:R-:W-:Y:S02]  /*2ed0*/  IMAD.MOV.U32 R11, RZ, RZ, R21 ;  /* 0x000000ffff0b7224 */ /* 0x000fe400078e0015 */
[----:B------:R0:W-:Y:S01]  /*2ee0*/  @!P0 STG.E.64 desc[UR10][R16.64], R14 ;  /* 0x0000000e10008986 */ /* 0x0001e2000c101b0a */
[----:B------:R-:W-:-:S04]  /*2ef0*/  LOP3.LUT P0, RZ, R14, R29, RZ, 0xc0, !PT ;  /* 0x0000001d0eff7212 */ /* 0x000fc8000780c0ff */
[----:B------:R-:W-:-:S13]  /*2f00*/  LOP3.LUT P0, RZ, R15, R30, RZ, 0xc0, P0 ;  /* 0x0000001e0fff7212 */ /* 0x000fda000000c0ff */
[----:B0-----:R-:W-:Y:S05]  /*2f10*/  @!P0 BRA `(.L_x_12) ;  /* 0x00000000007c8947 */ /* 0x001fea0003800000 */
[----:B------:R-:W-:Y:S01]  /*2f20*/  SHF.R.U32.HI R8, RZ, 0x2, R21 ;  /* 0x00000002ff087819 */ /* 0x000fe20000011615 */
[----:B------:R-:W-:Y:S02]  /*2f30*/  IMAD.SHL.U32 R9, R31, 0x10, RZ ;  /* 0x000000101f097824 */ /* 0x000fe400078e00ff */
[----:B------:R-:W-:Y:S01]  /*2f40*/  VIADD R24, R24, 0x161f14 ;  /* 0x00161f1418187836 */ /* 0x000fe20000000000 */
[----:B------:R-:W-:Y:S01]  /*2f50*/  LOP3.LUT R8, R8, R21, RZ, 0x3c, !PT ;  /* 0x0000001508087212 */ /* 0x000fe200078e3cff */
[----:B------:R-:W-:-:S04]  /*2f60*/  VIADD R23, R23, 0x4 ;  /* 0x0000000417177836 */ /* 0x000fc80000000000 */
[----:B------:R-:W-:-:S05]  /*2f70*/  IMAD.SHL.U32 R11, R8, 0x2, RZ ;  /* 0x00000002080b7824 */ /* 0x000fca00078e00ff */
[----:B------:R-:W-:-:S04]  /*2f80*/  LOP3.LUT R8, R8, R11, R9, 0x96, !PT ;  /* 0x0000000b08087212 */ /* 0x000fc800078e9609 */
[----:B------:R-:W-:-:S05]  /*2f90*/  LOP3.LUT R9, R8, R31, RZ, 0x3c, !PT ;  /* 0x0000001f08097212 */ /* 0x000fca00078e3cff */
[----:B------:R-:W-:-:S05]  /*2fa0*/  IMAD.IADD R8, R9, 0x1, R24 ;  /* 0x0000000109087824 */ /* 0x000fca00078e0218 */
[----:B------:R-:W-:-:S05]  /*2fb0*/  I2FP.F32.U32 R11, R8 ;  /* 0x00000008000b7245 */ /* 0x000fca0000201000 */
[----:B------:R-:W-:-:S04]  /*2fc0*/  FFMA R11, R11, R6, 1.1641532182693481445e-10 ;  /* 0x2f0000000b0b7423 */ /* 0x000fc80000000006 */
[----:B------:R-:W-:-:S04]  /*2fd0*/  FMUL R11, R11, 63 ;  /* 0x427c00000b0b7820 */ /* 0x000fc80000400000 */
[----:B------:R0:W1:Y:S02]  /*2fe0*/  F2F.F64.F32 R12, R11 ;  /* 0x0000000b000c7310 */ /* 0x0000640000201800 */
[----:B0-----:R-:W-:-:S06]  /*2ff0*/  IMAD.MOV.U32 R11, RZ, RZ, R28 ;  /* 0x000000ffff0b7224 */ /* 0x001fcc00078e001c */
[----:B-1----:R-:W0:Y:S02]  /*3000*/  F2I.F64 R13, R12 ;  /* 0x0000000c000d7311 */ /* 0x002e240000301100 */
[CC--:B0-----:R-:W-:Y:S02]  /*3010*/  SHF.L.U32 R21, R26.reuse, R13.reuse, RZ ;  /* 0x0000000d1a157219 */ /* 0x0c1fe400000006ff */
[----:B------:R-:W-:Y:S02]  /*3020*/  SHF.L.U64.HI R26, R26, R13, RZ ;  /* 0x0000000d1a1a7219 */ /* 0x000fe400000102ff */
[----:B------:R-:W-:-:S04]  /*3030*/  LOP3.LUT P0, RZ, R21, R14, RZ, 0xc0, !PT ;  /* 0x0000000e15ff7212 */ /* 0x000fc8000780c0ff */
[----:B------:R-:W-:-:S13]  /*3040*/  LOP3.LUT P0, RZ, R26, R15, RZ, 0xc0, P0 ;  /* 0x0000000f1aff7212 */ /* 0x000fda000000c0ff */
[----:B------:R-:W-:Y:S01]  /*3050*/  @!P0 LOP3.LUT R14, R29, R14, R21, 0xe, !PT ;  /* 0x0000000e1d0e8212 */ /* 0x000fe200078e0e15 */
[----:B------:R-:W-:Y:S01]  /*3060*/  IMAD.MOV.U32 R29, RZ, RZ, R27 ;  /* 0x000000ffff1d7224 */ /* 0x000fe200078e001b */
[----:B------:R-:W-:Y:S01]  /*3070*/  @!P0 LOP3.LUT R15, R30, R15, R26, 0xe, !PT ;  /* 0x0000000f1e0f8212 */ /* 0x000fe200078e0e1a */
[----:B------:R-:W-:Y:S02]  /*3080*/  IMAD.MOV.U32 R30, RZ, RZ, R25 ;  /* 0x000000ffff1e7224 */ /* 0x000fe400078e0019 */
[----:B------:R-:W-:Y:S02]  /*3090*/  IMAD.MOV.U32 R21, RZ, RZ, R31 ;  /* 0x000000ffff157224 */ /* 0x000fe400078e001f */
[----:B------:R3:W-:Y:S01]  /*30a0*/  @!P0 STG.E.64 desc[UR10][R16.64], R14 ;  /* 0x0000000e10008986 */ /* 0x0007e2000c101b0a */
[----:B------:R-:W-:-:S13]  /*30b0*/  ISETP.NE.AND P0, PT, R23, 0x40, PT ;  /* 0x000000401700780c */ /* 0x000fda0003f05270 */
[----:B---3--:R-:W-:Y:S05]  /*30c0*/  @P0 BRA `(.L_x_13) ;  /* 0xfffffff400f00947 */ /* 0x008fea000383ffff */
[----:B------:R-:W-:Y:S02]  /*30d0*/  IMAD.MOV.U32 R20, RZ, RZ, R24 ;  /* 0x000000ffff147224 */ /* 0x000fe400078e0018 */
[----:B------:R-:W-:Y:S02]  /*30e0*/  IMAD.MOV.U32 R8, RZ, RZ, R31 ;  /* 0x000000ffff087224 */ /* 0x000fe400078e001f */
[----:B------:R-:W-:Y:S02]  /*30f0*/  IMAD.MOV.U32 R13, RZ, RZ, R27 ;  /* 0x000000ffff0d7224 */ /* 0x000fe400078e001b */
[----:B------:R-:W-:-:S07]  /*3100*/  IMAD.MOV.U32 R12, RZ, RZ, R25 ;  /* 0x000000ffff0c7224 */ /* 0x000fce00078e0019 */
.L_x_12:
[----:B------:R-:W-:Y:S05]  /*3110*/  BSYNC.RECONVERGENT B1 ;  /* 0x0000000000017941 */ /* 0x000fea0003800200 */
.L_x_11:
[----:B------:R-:W-:Y:S05]  /*3120*/  @!P1 BRA `(.L_x_14) ;  /* 0xfffffff400ac9947 */ /* 0x000fea000383ffff */
.L_x_10:
[----:B------:R-:W-:Y:S05]  /*3130*/  BSYNC.RECONVERGENT B0 ;  /* 0x0000000000007941 */ /* 0x000fea0003800200 */
.L_x_9:
[----:B------:R-:W3:Y:S01]  /*3140*/  LDCU UR4, c[0x0][0x390] ;  /* 0x00007200ff0477ac */ /* 0x000ee20008000800 */
[----:B------:R-:W-:Y:S01]  /*3150*/  IMAD.MOV.U32 R6, RZ, RZ, R10 ;  /* 0x000000ffff067224 */ /* 0x000fe200078e000a */
[----:B------:R4:W-:Y:S04]  /*3160*/  STL.64 [R1+0x8], R4 ;  /* 0x0000080401007387 */ /* 0x0009e80000100a00 */
[----:B------:R4:W-:Y:S04]  /*3170*/  STL.64 [R1], R6 ;  /* 0x0000000601007387 */ /* 0x0009e80000100a00 */
[----:B------:R4:W-:Y:S01]  /*3180*/  STL.64 [R1+0x10], R2 ;  /* 0x0000100201007387 */ /* 0x0009e20000100a00 */
[----:B---3--:R-:W-:-:S09]  /*3190*/  UISETP.NE.AND UP0, UPT, UR4, URZ, UPT ;  /* 0x000000ff0400728c */ /* 0x008fd2000bf05270 */
[----:B----4-:R-:W-:Y:S05]  /*31a0*/  BRA.U !UP0, `(.L_x_15) ;  /* 0x0000002508487547 */ /* 0x010fea000b800000 */
[----:B------:R-:W-:-:S07]  /*31b0*/  IMAD.MOV.U32 R6, RZ, RZ, RZ ;  /* 0x000000ffff067224 */ /* 0x000fce00078e00ff */
.L_x_23:
[----:B------:R-:W-:-:S04]  /*31c0*/  ULOP3.LUT UR6, UR8, 0x3, URZ, 0xc0, !UPT ;  /* 0x0000000308067892 */ /* 0x000fc8000f8ec0ff */
[----:B------:R-:W-:-:S04]  /*31d0*/  UISETP.NE.U32.AND UP0, UPT, UR6, URZ, UPT ;  /* 0x000000ff0600728c */ /* 0x000fc8000bf05070 */
[----:B------:R-:W-:-:S09]  /*31e0*/  UISETP.NE.AND.EX UP0, UPT, URZ, URZ, UPT, UP0 ;  /* 0x000000ffff00728c */ /* 0x000fd2000bf05300 */
[----:B0--34-:R-:W-:Y:S05]  /*31f0*/  BRA.U !UP0, `(.L_x_16) ;  /* 0x0000002508147547 */ /* 0x019fea000b800000 */
[----:B012---:R-:W0:Y:S01]  /*3200*/  LDC.64 R8, c[0x4][RZ] ;  /* 0x01000000ff087b82 */ /* 0x007e220000000a00 */
[----:B------:R-:W-:Y:S01]  /*3210*/  UMOV UR4, URZ ;  /* 0x000000ff00047c82 */ /* 0x000fe20008000000 */
[----:B------:R-:W-:Y:S01]  /*3220*/  UMOV UR5, URZ ;  /* 0x000000ff00057c82 */ /* 0x000fe20008000000 */
[----:B------:R-:W-:Y:S02]  /*3230*/  IMAD.MOV.U32 R11, RZ, RZ, RZ ;  /* 0x000000ffff0b7224 */ /* 0x000fe400078e00ff */
[----:B------:R-:W-:Y:S02]  /*3240*/  IMAD.U32 R3, RZ, RZ, UR4 ;  /* 0x00000004ff037e24 */ /* 0x000fe4000f8e00ff */
[----:B------:R-:W-:Y:S02]  /*3250*/  IMAD.U32 R2, RZ, RZ, UR5 ;  /* 0x00000005ff027e24 */ /* 0x000fe4000f8e00ff */
[----:B------:R-:W-:Y:S02]  /*3260*/  IMAD.U32 R5, RZ, RZ, UR4 ;  /* 0x00000004ff057e24 */ /* 0x000fe4000f8e00ff */
[----:B------:R-:W-:-:S02]  /*3270*/  IMAD.U32 R4, RZ, RZ, UR5 ;  /* 0x00000005ff047e24 */ /* 0x000fc4000f8e00ff */
[----:B------:R-:W-:Y:S02]  /*3280*/  IMAD.U32 R7, RZ, RZ, UR4 ;  /* 0x00000004ff077e24 */ /* 0x000fe4000f8e00ff */
[----:B0-----:R-:W-:-:S07]  /*3290*/  IMAD.WIDE.U32 R8, R6, 0xc80, R8 ;  /* 0x00000c8006087825 */ /* 0x001fce00078e0008 */
.L_x_18:
[----:B------:R-:W-:-:S06]  /*32a0*/  IMAD R14, R11, 0x4, R0 ;  /* 0x000000040b0e7824 */ /* 0x000fcc00078e0200 */
[----:B------:R-:W5:Y:S01]  /*32b0*/  LDL R14, [R14+0x4] ;  /* 0x000004000e0e7983 */ /* 0x000f620000100800 */
[----:B------:R-:W-:Y:S02]  /*32c0*/  IMAD.SHL.U32 R15, R11, 0x20, RZ ;  /* 0x000000200b0f7824 */ /* 0x000fe400078e00ff */
[----:B------:R-:W-:-:S07]  /*32d0*/  IMAD.MOV.U32 R16, RZ, RZ, RZ ;  /* 0x000000ffff107224 */ /* 0x000fce00078e00ff */
.L_x_17:
[----:B-----5:R-:W-:Y:S01]  /*32e0*/  SHF.R.U32.HI R25, RZ, R16, R14 ;  /* 0x00000010ff197219 */ /* 0x020fe2000001160e */
[----:B------:R-:W-:-:S03]  /*32f0*/  IMAD.IADD R12, R15, 0x1, R16 ;  /* 0x000000010f0c7824 */ /* 0x000fc600078e0210 */
[----:B------:R-:W-:-:S04]  /*3300*/  LOP3.LUT R13, R25, 0x1, RZ, 0xc0, !PT ;  /* 0x00000001190d7812 */ /* 0x000fc800078ec0ff */
[----:B------:R-:W-:Y:S01]  /*3310*/  ISETP.NE.U32.AND P0, PT, R13, 0x1, PT ;  /* 0x000000010d00780c */ /* 0x000fe20003f05070 */
[----:B------:R-:W-:-:S03]  /*3320*/  IMAD R13, R12, 0x5, RZ ;  /* 0x000000050c0d7824 */ /* 0x000fc600078e02ff */
[----:B------:R-:W-:Y:S01]  /*3330*/  R2P PR, R25, 0x7e ;  /* 0x0000007e19007804 */ /* 0x000fe20000000000 */
[----:B------:R-:W-:-:S08]  /*3340*/  IMAD.WIDE.U32 R12, R13, 0x4, R8 ;  /* 0x000000040d0c7825 */ /* 0x000fd000078e0008 */
[----:B------:R-:W2:Y:S04]  /*3350*/  @!P0 LDG.E R24, desc[UR10][R12.64+0x10] ;  /* 0x0000100a0c188981 */ /* 0x000ea8000c1e1900 */
[----:B------:R-:W3:Y:S04]  /*3360*/  @P1 LDG.E R26, desc[UR10][R12.64+0x24] ;  /* 0x0000240a0c1a1981 */ /* 0x000ee8000c1e1900 */
[----:B------:R-:W4:Y:S04]  /*3370*/  @P2 LDG.E R28, desc[UR10][R12.64+0x38] ;  /* 0x0000380a0c1c2981 */ /* 0x000f28000c1e1900 */
[----:B------:R-:W4:Y:S04]  /*3380*/  @!P0 LDG.E R20, desc[UR10][R12.64] ;  /* 0x0000000a0c148981 */ /* 0x000f28000c1e1900 */
[----:B------:R-:W4:Y:S04]  /*3390*/  @!P0 LDG.E R17, desc[UR10][R12.64+0x4] ;  /* 0x0000040a0c118981 */ /* 0x000f28000c1e1900 */
        /* <DEDUP_REMOVED lines=13> */
[----:B------:R-:W3:Y:S01]  /*3470*/  @P2 LDG.E R26, desc[UR10][R12.64+0x30] ;  /* 0x0000300a0c1a2981 */ /* 0x000ee2000c1e1900 */
[----:B----4-:R-:W-:-:S03]  /*3480*/  @P2 LOP3.LUT R3, R3, R28, RZ, 0x3c, !PT ;  /* 0x0000001c03032212 */ /* 0x010fc600078e3cff */
[----:B------:R-:W4:Y:S01]  /*3490*/  @P3 LDG.E R28, desc[UR10][R12.64+0x3c] ;  /* 0x00003c0a0c1c3981 */ /* 0x000f22000c1e1900 */
[----:B------:R-:W-:-:S03]  /*34a0*/  @!P0 LOP3.LUT R7, R7, R20, RZ, 0x3c, !PT ;  /* 0x0000001407078212 */ /* 0x000fc600078e3cff */
[----:B------:R-:W2:Y:S01]  /*34b0*/  @P1 LDG.E R20, desc[UR10][R12.64+0x14] ;  /* 0x0000140a0c141981 */ /* 0x000ea2000c1e1900 */
[----:B------:R-:W-:-:S03]  /*34c0*/  @!P0 LOP3.LUT R4, R4, R17, RZ, 0x3c, !PT ;  /* 0x0000001104048212 */ /* 0x000fc600078e3cff */
[----:B------:R-:W3:Y:S01]  /*34d0*/  @P1 LDG.E R17, desc[UR10][R12.64+0x18] ;  /* 0x0000180a0c111981 */ /* 0x000ee2000c1e1900 */
[----:B------:R-:W-:-:S03]  /*34e0*/  @P3 LOP3.LUT R3, R3, R30, RZ, 0x3c, !PT ;  /* 0x0000001e03033212 */ /* 0x000fc600078e3cff */
[----:B------:R-:W4:Y:S01]  /*34f0*/  @P3 LDG.E R30, desc[UR10][R12.64+0x44] ;  /* 0x0000440a0c1e3981 */ /* 0x000f22000c1e1900 */
[----:B------:R-:W-:-:S03]  /*3500*/  @!P0 LOP3.LUT R5, R5, R22, RZ, 0x3c, !PT ;  /* 0x0000001605058212 */ /* 0x000fc600078e3cff */
[----:B------:R-:W4:Y:S01]  /*3510*/  @P1 LDG.E R22, desc[UR10][R12.64+0x1c] ;  /* 0x00001c0a0c161981 */ /* 0x000f22000c1e1900 */
[----:B------:R-:W-:-:S03]  /*3520*/  @!P0 LOP3.LUT R2, R2, R21, RZ, 0x3c, !PT ;  /* 0x0000001502028212 */ /* 0x000fc600078e3cff */
[----:B------:R-:W4:Y:S01]  /*3530*/  @P1 LDG.E R21, desc[UR10][R12.64+0x20] ;  /* 0x0000200a0c151981 */ /* 0x000f22000c1e1900 */
[----:B------:R-:W-:-:S03]  /*3540*/  @P4 LOP3.LUT R3, R3, R32, RZ, 0x3c, !PT ;  /* 0x0000002003034212 */ /* 0x000fc600078e3cff */
[----:B------:R-:W4:Y:S01]  /*3550*/  @P4 LDG.E R32, desc[UR10][R12.64+0x50] ;  /* 0x0000500a0c204981 */ /* 0x000f22000c1e1900 */
[----:B------:R-:W-:-:S03]  /*3560*/  @P5 LOP3.LUT R3, R3, R34, RZ, 0x3c, !PT ;  /* 0x0000002203035212 */ /* 0x000fc600078e3cff */
[----:B------:R-:W4:Y:S01]  /*3570*/  @P6 LDG.E R34, desc[UR10][R12.64+0x88] ;  /* 0x0000880a0c226981 */ /* 0x000f22000c1e1900 */
[----:B------:R-:W-:Y:S02]  /*3580*/  LOP3.LUT P0, RZ, R25, 0x80, RZ, 0xc0, !PT ;  /* 0x0000008019ff7812 */ /* 0x000fe4000780c0ff */
[----:B--2---:R-:W-:Y:S02]  /*3590*/  @P1 LOP3.LUT R7, R7, R20, RZ, 0x3c, !PT ;  /* 0x0000001407071212 */ /* 0x004fe400078e3cff */
[----:B------:R-:W2:Y:S01]  /*35a0*/  @P4 LDG.E R20, desc[UR10][R12.64+0x58] ;  /* 0x0000580a0c144981 */ /* 0x000ea2000c1e1900 */
[----:B---3--:R-:W-:-:S03]  /*35b0*/  @P1 LOP3.LUT R4, R4, R17, RZ, 0x3c, !PT ;  /* 0x0000001104041212 */ /* 0x008fc600078e3cff */
[----:B------:R-:W3:Y:S01]  /*35c0*/  @P4 LDG.E R17, desc[UR10][R12.64+0x5c] ;  /* 0x00005c0a0c114981 */ /* 0x000ee2000c1e1900 */
[----:B------:R-:W-:Y:S02]  /*35d0*/  @P2 LOP3.LUT R7, R7, R24, RZ, 0x3c, !PT ;  /* 0x0000001807072212 */ /* 0x000fe400078e3cff */
[----:B------:R-:W-:Y:S01]  /*35e0*/  @P2 LOP3.LUT R4, R4, R23, RZ, 0x3c, !PT ;  /* 0x0000001704042212 */ /* 0x000fe200078e3cff */
[----:B------:R-:W3:Y:S01]  /*35f0*/  @P5 LDG.E R24, desc[UR10][R12.64+0x6c] ;  /* 0x00006c0a0c185981 */ /* 0x000ee2000c1e1900 */
[----:B----4-:R-:W-:-:S03]  /*3600*/  @P1 LOP3.LUT R5, R5, R22, RZ, 0x3c, !PT ;  /* 0x0000001605051212 */ /* 0x010fc600078e3cff */
        /* <DEDUP_REMOVED lines=18> */
[----:B------:R-:W4:Y:S04]  /*3730*/  @P0 LDG.E R31, desc[UR10][R12.64+0x90] ;  /* 0x0000900a0c1f0981 */ /* 0x000f28000c1e1900 */
[----:B------:R-:W4:Y:S04]  /*3740*/  @P0 LDG.E R32, desc[UR10][R12.64+0x94] ;  /* 0x0000940a0c200981 */ /* 0x000f28000c1e1900 */
[----:B------:R-:W4:Y:S04]  /*3750*/  @P0 LDG.E R33, desc[UR10][R12.64+0x98] ;  /* 0x0000980a0c210981 */ /* 0x000f28000c1e1900 */
[----:B------:R-:W4:Y:S01]  /*3760*/  @P0 LDG.E R34, desc[UR10][R12.64+0x9c] ;  /* 0x00009c0a0c220981 */ /* 0x000f22000c1e1900 */
[----:B--2---:R-:W-:-:S02]  /*3770*/  @P4 LOP3.LUT R5, R5, R20, RZ, 0x3c, !PT ;  /* 0x0000001405054212 */ /* 0x004fc400078e3cff */
[----:B---3--:R-:W-:Y:S02]  /*3780*/  @P4 LOP3.LUT R2, R2, R17, RZ, 0x3c, !PT ;  /* 0x0000001102024212 */ /* 0x008fe400078e3cff */
[----:B------:R-:W-:Y:S02]  /*3790*/  @P5 LOP3.LUT R5, R5, R24, RZ, 0x3c, !PT ;  /* 0x0000001805055212 */ /* 0x000fe400078e3cff */
[----:B----4-:R-:W-:Y:S02]  /*37a0*/  @P5 LOP3.LUT R7, R7, R22, RZ, 0x3c, !PT ;  /* 0x0000001607075212 */ /* 0x010fe400078e3cff */
[----:B------:R-:W-:Y:S02]  /*37b0*/  @P5 LOP3.LUT R4, R4, R21, RZ, 0x3c, !PT ;  /* 0x0000001504045212 */ /* 0x000fe400078e3cff */
[----:B------:R-:W-:Y:S02]  /*37c0*/  @P5 LOP3.LUT R2, R2, R23, RZ, 0x3c, !PT ;  /* 0x0000001702025212 */ /* 0x000fe400078e3cff */
[----:B------:R-:W-:-:S02]  /*37d0*/  @P6 LOP3.LUT R7, R7, R26, RZ, 0x3c, !PT ;  /* 0x0000001a07076212 */ /* 0x000fc400078e3cff */
[----:B------:R-:W-:Y:S02]  /*37e0*/  @P6 LOP3.LUT R4, R4, R27, RZ, 0x3c, !PT ;  /* 0x0000001b04046212 */ /* 0x000fe400078e3cff */
[----:B------:R-:W-:Y:S02]  /*37f0*/  @P6 LOP3.LUT R5, R5, R28, RZ, 0x3c, !PT ;  /* 0x0000001c05056212 */ /* 0x000fe400078e3cff */
[----:B------:R-:W-:Y:S02]  /*3800*/  @P6 LOP3.LUT R2, R2, R29, RZ, 0x3c, !PT ;  /* 0x0000001d02026212 */ /* 0x000fe400078e3cff */
[----:B------:R-:W-:Y:S02]  /*3810*/  @P0 LOP3.LUT R7, R7, R30, RZ, 0x3c, !PT ;  /* 0x0000001e07070212 */ /* 0x000fe400078e3cff */
[----:B------:R-:W-:Y:S02]  /*3820*/  @P0 LOP3.LUT R4, R4, R31, RZ, 0x3c, !PT ;  /* 0x0000001f04040212 */ /* 0x000fe400078e3cff */
[----:B------:R-:W-:-:S02]  /*3830*/  @P0 LOP3.LUT R5, R5, R32, RZ, 0x3c, !PT ;  /* 0x0000002005050212 */ /* 0x000fc400078e3cff */
        /* <DEDUP_REMOVED lines=25> */
[----:B------:R-:W3:Y:S01]  /*39d0*/  @P0 LDG.E R22, desc[UR10][R12.64+0xa8] ;  /* 0x0000a80a0c160981 */ /* 0x000ee2000c1e1900 */
        /* <DEDUP_REMOVED lines=15> */
[----:B------:R-:W-:Y:S02]  /*3ad0*/  @P2 LOP3.LUT R4, R4, R29, RZ, 0x3c, !PT ;  /* 0x0000001d04042212 */ /* 0x000fe400078e3cff */
[----:B------:R-:W4:Y:S01]  /*3ae0*/  @P6 LDG.E R29, desc[UR10][R12.64+0x11c] ;  /* 0x00011c0a0c1d6981 */ /* 0x000f22000c1e1900 */
[----:B------:R-:W-:Y:S02]  /*3af0*/  @P6 LOP3.LUT R3, R3, R34, RZ, 0x3c, !PT ;  /* 0x0000002203036212 */ /* 0x000fe400078e3cff */
[----:B------:R-:W-:Y:S02]  /*3b00*/  @P3 LOP3.LUT R4, R4, R33, RZ, 0x3c, !PT ;  /* 0x0000002104043212 */ /* 0x000fe400078e3cff */
[----:B--2---:R-:W-:-:S02]  /*3b10*/  @P1 LOP3.LUT R7, R7, R24, RZ, 0x3c, !PT ;  /* 0x0000001807071212 */ /* 0x004fc400078e3cff */
[----:B------:R-:W2:Y:S01]  /*3b20*/  @P4 LDG.E R24, desc[UR10][R12.64+0xf8] ;  /* 0x0000f80a0c184981 */ /* 0x000ea2000c1e1900 */
[----:B---3--:R-:W-:Y:S02]  /*3b30*/  @P0 LOP3.LUT R5, R5, R22, RZ, 0x3c, !PT ;  /* 0x0000001605050212 */ /* 0x008fe400078e3cff */
[----:B------:R-:W-:Y:S01]  /*3b40*/  LOP3.LUT P0, RZ, R25, 0x8000, RZ, 0xc0, !PT ;  /* 0x0000800019ff7812 */ /* 0x000fe2000780c0ff */
[----:B------:R-:W3:Y:S01]  /*3b50*/  @P4 LDG.E R22, desc[UR10][R12.64+0xf0] ;  /* 0x0000f00a0c164981 */ /* 0x000ee2000c1e1900 */
[----:B------:R-:W-:Y:S02]  /*3b60*/  @P1 LOP3.LUT R5, R5, R26, RZ, 0x3c, !PT ;  /* 0x0000001a05051212 */ /* 0x000fe400078e3cff */
[----:B----4-:R-:W-:Y:S01]  /*3b70*/  @P2 LOP3.LUT R7, R7, R28, RZ, 0x3c, !PT ;  /* 0x0000001c07072212 */ /* 0x010fe200078e3cff */
        /* <DEDUP_REMOVED lines=8> */
[----:B------:R-:W4:Y:S04]  /*3c00*/  @P6 LDG.E R30, desc[UR10][R12.64+0x120] ;  /* 0x0001200a0c1e6981 */ /* 0x000f28000c1e1900 */
[----:B------:R-:W4:Y:S04]  /*3c10*/  @P6 LDG.E R17, desc[UR10][R12.64+0x124] ;  /* 0x0001240a0c116981 */ /* 0x000f28000c1e1900 */
[----:B------:R-:W4:Y:S04]  /*3c20*/  @P0 LDG.E R32, desc[UR10][R12.64+0x12c] ;  /* 0x00012c0a0c200981 */ /* 0x000f28000c1e1900 */
[----:B------:R-:W4:Y:S04]  /*3c30*/  @P0 LDG.E R31, desc[UR10][R12.64+0x130] ;  /* 0x0001300a0c1f0981 */ /* 0x000f28000c1e1900 */
[----:B------:R-:W4:Y:S04]  /*3c40*/  @P0 LDG.E R34, desc[UR10][R12.64+0x134] ;  /* 0x0001340a0c220981 */ /* 0x000f28000c1e1900 */
[----:B------:R-:W4:Y:S04]  /*3c50*/  @P0 LDG.E R36, desc[UR10][R12.64+0x13c] ;  /* 0x00013c0a0c240981 */ /* 0x000f28000c1e1900 */
[----:B------:R-:W4:Y:S01]  /*3c60*/  @P0 LDG.E R33, desc[UR10][R12.64+0x138] ;  /* 0x0001380a0c210981 */ /* 0x000f22000c1e1900 */
[----:B------:R-:W-:Y:S01]  /*3c70*/  VIADD R16, R16, 0x10 ;  /* 0x0000001010107836 */ /* 0x000fe20000000000 */
[----:B------:R-:W-:-:S04]  /*3c80*/  @P4 LOP3.LUT R4, R4, R21, RZ, 0x3c, !PT ;  /* 0x0000001504044212 */ /* 0x000fc800078e3cff */
[----:B------:R-:W-:Y:S02]  /*3c90*/  ISETP.NE.AND P1, PT, R16, 0x20, PT ;  /* 0x000000201000780c */ /* 0x000fe40003f25270 */
[----:B------:R-:W-:-:S04]  /*3ca0*/  @P4 LOP3.LUT R2, R2, R23, RZ, 0x3c, !PT ;  /* 0x0000001702024212 */ /* 0x000fc800078e3cff */
[----:B------:R-:W-:Y:S02]  /*3cb0*/  @P5 LOP3.LUT R2, R2, R27, RZ, 0x3c, !PT ;  /* 0x0000001b02025212 */ /* 0x000fe400078e3cff */
[----:B--2---:R-:W-:Y:S02]  /*3cc0*/  @P4 LOP3.LUT R5, R5, R24, RZ, 0x3c, !PT ;  /* 0x0000001805054212 */ /* 0x004fe400078e3cff */
[----:B---3--:R-:W-:-:S04]  /*3cd0*/  @P4 LOP3.LUT R7, R7, R22, RZ, 0x3c, !PT ;  /* 0x0000001607074212 */ /* 0x008fc800078e3cff */
[----:B----4-:R-:W-:Y:S02]  /*3ce0*/  @P5 LOP3.LUT R7, R7, R26, RZ, 0x3c, !PT ;  /* 0x0000001a07075212 */ /* 0x010fe400078e3cff */
[----:B------:R-:W-:Y:S02]  /*3cf0*/  @P5 LOP3.LUT R4, R4, R25, RZ, 0x3c, !PT ;  /* 0x0000001904045212 */ /* 0x000fe400078e3cff */
[----:B------:R-:W-:Y:S02]  /*3d00*/  @P5 LOP3.LUT R5, R5, R28, RZ, 0x3c, !PT ;  /* 0x0000001c05055212 */ /* 0x000fe400078e3cff */
        /* <DEDUP_REMOVED lines=8> */
[----:B------:R-:W-:Y:S01]  /*3d90*/  @P0 LOP3.LUT R2, R2, R33, RZ, 0x3c, !PT ;  /* 0x0000002102020212 */ /* 0x000fe200078e3cff */
[----:B------:R-:W-:Y:S06]  /*3da0*/  @P1 BRA `(.L_x_17) ;  /* 0xfffffff4004c1947 */ /* 0x000fec000383ffff */
[----:B------:R-:W-:-:S05]  /*3db0*/  VIADD R11, R11, 0x1 ;  /* 0x000000010b0b7836 */ /* 0x000fca0000000000 */
[----:B------:R-:W-:-:S13]  /*3dc0*/  ISETP.NE.AND P0, PT, R11, 0x5, PT ;  /* 0x000000050b00780c */ /* 0x000fda0003f05270 */
[----:B------:R-:W-:Y:S05]  /*3dd0*/  @P0 BRA `(.L_x_18) ;  /* 0xfffffff400300947 */ /* 0x000fea000383ffff */
[----:B------:R3:W-:Y:S01]  /*3de0*/  STL [R1+0x4], R7 ;  /* 0x0000040701007387 */ /* 0x0007e20000100800 */
[----:B------:R-:W-:-:S03]  /*3df0*/  UISETP.NE.U32.AND UP0, UPT, UR6, 0x1, UPT ;  /* 0x000000010600788c */ /* 0x000fc6000bf05070 */
[----:B------:R3:W-:Y:S01]  /*3e00*/  STL.64 [R1+0x8], R4 ;  /* 0x0000080401007387 */ /* 0x0007e20000100a00 */
[----:B------:R-:W-:-:S03]  /*3e10*/  UISETP.NE.AND.EX UP0, UPT, URZ, URZ, UPT, UP0 ;  /* 0x000000ffff00728c */ /* 0x000fc6000bf05300 */
[----:B------:R3:W-:Y:S06]  /*3e20*/  STL.64 [R1+0x10], R2 ;  /* 0x0000100201007387 */ /* 0x0007ec0000100a00 */
[----:B------:R-:W-:Y:S05]  /*3e30*/  BRA.U !UP0, `(.L_x_16) ;  /* 0x0000001908047547 */ /* 0x000fea000b800000 */
[----:B------:R-:W-:Y:S01]  /*3e40*/  UMOV UR4, URZ ;  /* 0x000000ff00047c82 */ /* 0x000fe20008000000 */
[----:B------:R-:W-:Y:S01]  /*3e50*/  UMOV UR5, URZ ;  /* 0x000000ff00057c82 */ /* 0x000fe20008000000 */
[----:B------:R-:W-:Y:S02]  /*3e60*/  IMAD.MOV.U32 R11, RZ, RZ, RZ ;  /* 0x000000ffff0b7224 */ /* 0x000fe400078e00ff */
[----:B---3--:R-:W-:Y:S02]  /*3e70*/  IMAD.U32 R3, RZ, RZ, UR4 ;  /* 0x00000004ff037e24 */ /* 0x008fe4000f8e00ff */
[----:B------:R-:W-:Y:S02]  /*3e80*/  IMAD.U32 R2, RZ, RZ, UR5 ;  /* 0x00000005ff027e24 */ /* 0x000fe4000f8e00ff */
[----:B------:R-:W-:Y:S02]  /*3e90*/  IMAD.U32 R5, RZ, RZ, UR4 ;  /* 0x00000004ff057e24 */ /* 0x000fe4000f8e00ff */
[----:B------:R-:W-:-:S02]  /*3ea0*/  IMAD.U32 R4, RZ, RZ, UR5 ;  /* 0x00000005ff047e24 */ /* 0x000fc4000f8e00ff */
[----:B------:R-:W-:-:S07]  /*3eb0*/  IMAD.U32 R7, RZ, RZ, UR4 ;  /* 0x00000004ff077e24 */ /* 0x000fce000f8e00ff */
.L_x_20:
[----:B------:R-:W-:-:S06]  /*3ec0*/  IMAD R14, R11, 0x4, R0 ;  /* 0x000000040b0e7824 */ /* 0x000fcc00078e0200 */
[----:B------:R-:W5:Y:S01]  /*3ed0*/  LDL R14, [R14+0x4] ;  /* 0x000004000e0e7983 */ /* 0x000f620000100800 */
[----:B------:R-:W-:Y:S02]  /*3ee0*/  IMAD.SHL.U32 R15, R11, 0x20, RZ ;  /* 0x000000200b0f7824 */ /* 0x000fe400078e00ff */
[----:B------:R-:W-:-:S07]  /*3ef0*/  IMAD.MOV.U32 R16, RZ, RZ, RZ ;  /* 0x000000ffff107224 */ /* 0x000fce00078e00ff */
.L_x_19:
        /* <DEDUP_REMOVED lines=181> */
[----:B------:R-:W-:Y:S05]  /*4a50*/  BRA.U UP0, `(.L_x_16) ;  /* 0x0000000900fc7547 */ /* 0x000fea000b800000 */
[----:B------:R-:W-:Y:S01]  /*4a60*/  UMOV UR4, URZ ;  /* 0x000000ff00047c82 */ /* 0x000fe20008000000 */
[----:B------:R-:W-:Y:S01]  /*4a70*/  UMOV UR5, URZ ;  /* 0x000000ff00057c82 */ /* 0x000fe20008000000 */
[----:B------:R-:W-:Y:S02]  /*4a80*/  IMAD.MOV.U32 R11, RZ, RZ, RZ ;  /* 0x000000ffff0b7224 */ /* 0x000fe400078e00ff */
[----:B----4-:R-:W-:Y:S02]  /*4a90*/  IMAD.U32 R3, RZ, RZ, UR4 ;  /* 0x00000004ff037e24 */ /* 0x010fe4000f8e00ff */
[----:B------:R-:W-:Y:S02]  /*4aa0*/  IMAD.U32 R2, RZ, RZ, UR5 ;  /* 0x00000005ff027e24 */ /* 0x000fe4000f8e00ff */
[----:B------:R-:W-:Y:S02]  /*4ab0*/  IMAD.U32 R5, RZ, RZ, UR4 ;  /* 0x00000004ff057e24 */ /* 0x000fe4000f8e00ff */
[----:B------:R-:W-:-:S02]  /*4ac0*/  IMAD.U32 R4, RZ, RZ, UR5 ;  /* 0x00000005ff047e24 */ /* 0x000fc4000f8e00ff */
[----:B------:R-:W-:-:S07]  /*4ad0*/  IMAD.U32 R7, RZ, RZ, UR4 ;  /* 0x00000004ff077e24 */ /* 0x000fce000f8e00ff */
.L_x_22:
[----:B------:R-:W-:-:S06]  /*4ae0*/  IMAD R14, R11, 0x4, R0 ;  /* 0x000000040b0e7824 */ /* 0x000fcc00078e0200 */
[----:B------:R-:W5:Y:S01]  /*4af0*/  LDL R14, [R14+0x4] ;  /* 0x000004000e0e7983 */ /* 0x000f620000100800 */
[----:B------:R-:W-:Y:S02]  /*4b00*/  IMAD.SHL.U32 R15, R11, 0x20, RZ ;  /* 0x000000200b0f7824 */ /* 0x000fe400078e00ff */
[----:B------:R-:W-:-:S07]  /*4b10*/  IMAD.MOV.U32 R16, RZ, RZ, RZ ;  /* 0x000000ffff107224 */ /* 0x000fce00078e00ff */
.L_x_21:
        /* <DEDUP_REMOVED lines=176> */
[----:B------:R0:W-:Y:S04]  /*5620*/  STL [R1+0x4], R7 ;  /* 0x0000040701007387 */ /* 0x0001e80000100800 */
[----:B------:R0:W-:Y:S04]  /*5630*/  STL.64 [R1+0x8], R4 ;  /* 0x0000080401007387 */ /* 0x0001e80000100a00 */
[----:B------:R0:W-:Y:S02]  /*5640*/  STL.64 [R1+0x10], R2 ;  /* 0x0000100201007387 */ /* 0x0001e40000100a00 */
.L_x_16:
        /* <DEDUP_REMOVED lines=8> */
.L_x_15:
[----:B------:R-:W-:-:S13]  /*56d0*/  ISETP.GE.AND P0, PT, R18, R19, PT ;  /* 0x000000131200720c */ /* 0x000fda0003f06270 */
[----:B------:R-:W-:Y:S05]  /*56e0*/  @P0 EXIT ;  /* 0x000000000000094d */ /* 0x000fea0003800000 */
.L_x_27:
[----:B012---:R-:W0:Y:S08]  /*56f0*/  LDC.64 R8, c[0x0][0x388] ;  /* 0x0000e200ff087b82 */ /* 0x007e300000000a00 */
[----:B------:R-:W1:Y:S01]  /*5700*/  LDC.64 R14, c[0x0][0x380] ;  /* 0x0000e000ff0e7b82 */ /* 0x000e620000000a00 */
[----:B0-----:R-:W-:-:S05]  /*5710*/  IMAD.WIDE R8, R18, 0x8, R8 ;  /* 0x0000000812087825 */ /* 0x001fca00078e0208 */
[----:B------:R0:W5:Y:S01]  /*5720*/  LDG.E.64 R12, desc[UR10][R8.64] ;  /* 0x0000000a080c7981 */ /* 0x000162000c1e1b00 */
[----:B------:R-:W-:Y:S01]  /*5730*/  BSSY.RECONVERGENT B0, `(.L_x_24) ;  /* 0x0000097000007945 */ /* 0x000fe20003800200 */
[----:B------:R-:W-:Y:S02]  /*5740*/  IMAD.MOV.U32 R20, RZ, RZ, R10 ;  /* 0x000000ffff147224 */ /* 0x000fe400078e000a */
[----:B------:R-:W-:Y:S02]  /*5750*/  IMAD.MOV.U32 R21, RZ, RZ, R5 ;  /* 0x000000ffff157224 */ /* 0x000fe400078e0005 */
[----:B------:R-:W-:Y:S02]  /*5760*/  IMAD.MOV.U32 R24, RZ, RZ, R4 ;  /* 0x000000ffff187224 */ /* 0x000fe400078e0004 */
[----:B------:R-:W-:Y:S02]  /*5770*/  IMAD.MOV.U32 R16, RZ, RZ, R2 ;  /* 0x000000ffff107224 */ /* 0x000fe400078e0002 */
[----:B------:R-:W-:-:S02]  /*5780*/  IMAD.MOV.U32 R17, RZ, RZ, RZ ;  /* 0x000000ffff117224 */ /* 0x000fc400078e00ff */
[----:B01----:R-:W-:-:S07]  /*5790*/  IMAD.WIDE R14, R18, 0x8, R14 ;  /* 0x00000008120e7825 */ /* 0x003fce00078e020e */
.L_x_26:
[----:B------:R-:W-:Y:S02]  /*57a0*/  IMAD.MOV.U32 R6, RZ, RZ, 0x1 ;  /* 0x00000001ff067424 */ /* 0x000fe400078e00ff */
[----:B------:R-:W-:Y:S02]  /*57b0*/  IMAD.MOV.U32 R10, RZ, RZ, R20 ;  /* 0x000000ffff0a7224 */ /* 0x000fe400078e0014 */
[----:B---34-:R-:W-:Y:S01]  /*57c0*/  IMAD.MOV.U32 R2, RZ, RZ, R16 ;  /* 0x000000ffff027224 */ /* 0x018fe200078e0010 */
[CC--:B------:R-:W-:Y:S01]  /*57d0*/  SHF.L.U32 R25, R6.reuse, R17.reuse, RZ ;  /* 0x0000001106197219 */ /* 0x0c0fe200000006ff */
[----:B------:R-:W-:Y:S01]  /*57e0*/  IMAD.MOV.U32 R5, RZ, RZ, R21 ;  /* 0x000000ffff057224 */ /* 0x000fe200078e0015 */
[----:B------:R-:W-:Y:S01]  /*57f0*/  SHF.L.U64.HI R26, R6, R17, RZ ;  /* 0x00000011061a7219 */ /* 0x000fe200000102ff */
[----:B------:R-:W-:Y:S01]  /*5800*/  IMAD.MOV.U32 R4, RZ, RZ, R24 ;  /* 0x000000ffff047224 */ /* 0x000fe200078e0018 */
[----:B-----5:R-:W-:-:S04]  /*5810*/  LOP3.LUT P0, RZ, R12, R25, RZ, 0xc0, !PT ;  /* 0x000000190cff7212 */ /* 0x020fc8000780c0ff */
[----:B------:R-:W-:-:S13]  /*5820*/  LOP3.LUT P0, RZ, R13, R26, RZ, 0xc0, P0 ;  /* 0x0000001a0dff7212 */ /* 0x000fda000000c0ff */
[----:B------:R-:W-:Y:S05]  /*5830*/  @!P0 BRA `(.L_x_25) ;  /* 0x0000000800188947 */ /* 0x000fea0003800000 */
[----:B------:R-:W2:Y:S01]  /*5840*/  LDG.E.64 R4, desc[UR10][R14.64] ;  /* 0x0000000a0e047981 */ /* 0x000ea2000c1e1b00 */
        /* <DEDUP_REMOVED lines=15> */
[----:B0-----:R-:W-:Y:S02]  /*5940*/  IMAD.MOV.U32 R22, RZ, RZ, R3 ;  /* 0x000000ffff167224 */ /* 0x001fe400078e0003 */
[----:B------:R-:W-:Y:S01]  /*5950*/  IMAD.MOV.U32 R3, RZ, RZ, R11 ;  /* 0x000000ffff037224 */ /* 0x000fe200078e000b */
[C---:B-1----:R-:W-:Y:S02]  /*5960*/  SHF.L.U32 R27, R6.reuse, R23, RZ ;  /* 0x00000017061b7219 */ /* 0x042fe400000006ff */
[----:B--2---:R-:W-:Y:S02]  /*5970*/  LOP3.LUT R2, R5, R13, RZ, 0xfc, !PT ;  /* 0x0000000d05027212 */ /* 0x004fe400078efcff */
[----:B------:R-:W-:Y:S02]  /*5980*/  SHF.L.U64.HI R5, R6, R23, RZ ;  /* 0x0000001706057219 */ /* 0x000fe400000102ff */
[----:B------:R-:W-:Y:S01]  /*5990*/  LOP3.LUT P0, RZ, R27, R4, R12, 0xe0, !PT ;  /* 0x000000041bff7212 */ /* 0x000fe2000780e00c */
[----:B------:R-:W-:-:S03]  /*59a0*/  IMAD.MOV.U32 R4, RZ, RZ, R21 ;  /* 0x000000ffff047224 */ /* 0x000fc600078e0015 */
[----:B------:R-:W-:Y:S01]  /*59b0*/  LOP3.LUT P0, RZ, R5, R2, RZ, 0xc0, P0 ;  /* 0x0000000205ff7212 */ /* 0x000fe2000000c0ff */
[----:B------:R-:W-:-:S12]  /*59c0*/  IMAD.MOV.U32 R2, RZ, RZ, R22 ;  /* 0x000000ffff027224 */ /* 0x000fd800078e0016 */
[----:B------:R-:W-:Y:S01]  /*59d0*/  @!P0 LOP3.LUT R13, R26, R13, R5, 0xe, !PT ;  /* 0x0000000d1a0d8212 */ /* 0x000fe200078e0e05 */
[----:B------:R-:W-:Y:S01]  /*59e0*/  VIADD R5, R17, 0x1 ;  /* 0x0000000111057836 */ /* 0x000fe20000000000 */
[----:B------:R-:W-:-:S04]  /*59f0*/  @!P0 LOP3.LUT R12, R25, R12, R27, 0xe, !PT ;  /* 0x0000000c190c8212 */ /* 0x000fc800078e0e1b */
[CC--:B------:R-:W-:Y:S01]  /*5a00*/  SHF.L.U32 R25, R6.reuse, R5.reuse, RZ ;  /* 0x0000000506197219 */ /* 0x0c0fe200000006ff */
[----:B------:R0:W-:Y:S01]  /*5a10*/  @!P0 STG.E.64 desc[UR10][R8.64], R12 ;  /* 0x0000000c08008986 */ /* 0x0001e2000c101b0a */
[----:B------:R-:W-:Y:S01]  /*5a20*/  SHF.L.U64.HI R26, R6, R5, RZ ;  /* 0x00000005061a7219 */ /* 0x000fe200000102ff */
[----:B------:R-:W-:Y:S01]  /*5a30*/  IMAD.MOV.U32 R5, RZ, RZ, R16 ;  /* 0x000000ffff057224 */ /* 0x000fe200078e0010 */
[----:B------:R-:W-:-:S04]  /*5a40*/  LOP3.LUT P0, RZ, R12, R25, RZ, 0xc0, !PT ;  /* 0x000000190cff7212 */ /* 0x000fc8000780c0ff */
[----:B------:R-:W-:-:S13]  /*5a50*/  LOP3.LUT P0, RZ, R13, R26, RZ, 0xc0, P0 ;  /* 0x0000001a0dff7212 */ /* 0x000fda000000c0ff */
[----:B0-----:R-:W-:Y:S05]  /*5a60*/  @!P0 BRA `(.L_x_25) ;  /* 0x00000004008c8947 */ /* 0x001fea0003800000 */
[----:B------:R-:W2:Y:S01]  /*5a70*/  LDG.E.64 R2, desc[UR10][R14.64] ;  /* 0x0000000a0e027981 */ /* 0x000ea2000c1e1b00 */
        /* <DEDUP_REMOVED lines=17> */
[----:B------:R-:W-:Y:S01]  /*5b90*/  IMAD.MOV.U32 R7, RZ, RZ, R21 ;  /* 0x000000ffff077224 */ /* 0x000fe200078e0015 */
[----:B--2---:R-:W-:Y:S02]  /*5ba0*/  LOP3.LUT R3, R3, R13, RZ, 0xfc, !PT ;  /* 0x0000000d03037212 */ /* 0x004fe400078efcff */
[----:B------:R-:W-:Y:S01]  /*5bb0*/  LOP3.LUT P0, RZ, R27, R2, R12, 0xe0, !PT ;  /* 0x000000021bff7212 */ /* 0x000fe2000780e00c */
[----:B------:R-:W-:-:S03]  /*5bc0*/  IMAD.MOV.U32 R2, RZ, RZ, R11 ;  /* 0x000000ffff027224 */ /* 0x000fc600078e000b */
[----:B------:R-:W-:Y:S01]  /*5bd0*/  LOP3.LUT P0, RZ, R24, R3, RZ, 0xc0, P0 ;  /* 0x0000000318ff7212 */ /* 0x000fe2000000c0ff */
[----:B------:R-:W-:-:S12]  /*5be0*/  VIADD R3, R17, 0x2 ;  /* 0x0000000211037836 */ /* 0x000fd80000000000 */
[----:B------:R-:W-:Y:S02]  /*5bf0*/  @!P0 LOP3.LUT R12, R25, R12, R27, 0xe, !PT ;  /* 0x0000000c190c8212 */ /* 0x000fe400078e0e1b */
[----:B------:R-:W-:Y:S02]  /*5c00*/  @!P0 LOP3.LUT R13, R26, R13, R24, 0xe, !PT ;  /* 0x0000000d1a0d8212 */ /* 0x000fe400078e0e18 */
[CC--:B------:R-:W-:Y:S02]  /*5c10*/  SHF.L.U32 R27, R6.reuse, R3.reuse, RZ ;  /* 0x00000003061b7219 */ /* 0x0c0fe400000006ff */
[----:B------:R-:W-:Y:S01]  /*5c20*/  SHF.L.U64.HI R24, R6, R3, RZ ;  /* 0x0000000306187219 */ /* 0x000fe200000102ff */
[----:B------:R0:W-:Y:S01]  /*5c30*/  @!P0 STG.E.64 desc[UR10][R8.64], R12 ;  /* 0x0000000c08008986 */ /* 0x0001e2000c101b0a */
[----:B------:R-:W-:Y:S01]  /*5c40*/  LOP3.LUT P0, RZ, R12, R27, RZ, 0xc0, !PT ;  /* 0x0000001b0cff7212 */ /* 0x000fe2000780c0ff */
[----:B------:R-:W-:-:S03]  /*5c50*/  IMAD.MOV.U32 R3, RZ, RZ, R23 ;  /* 0x000000ffff037224 */ /* 0x000fc600078e0017 */
        /* <DEDUP_REMOVED lines=39> */
[----:B------:R-:W-:Y:S01]  /*5ed0*/  LOP3.LUT R3, R3, R16, RZ, 0x3c, !PT ;  /* 0x0000001003037212 */ /* 0x000fe200078e3cff */
[----:B------:R-:W-:Y:S02]  /*5ee0*/  VIADD R17, R17, 0x4 ;  /* 0x0000000411117836 */ /* 0x000fe40000000000 */
[----:B------:R-:W-:Y:S02]  /*5ef0*/  IMAD.MOV.U32 R16, RZ, RZ, R25 ;  /* 0x000000ffff107224 */ /* 0x000fe400078e0019 */
        /* <DEDUP_REMOVED lines=10> */
[C---:B0-----:R-:W-:Y:S02]  /*5fa0*/  SHF.L.U32 R29, R6.reuse, R27, RZ ;  /* 0x0000001b061d7219 */ /* 0x041fe400000006ff */
[----:B--2---:R-:W-:Y:S02]  /*5fb0*/  LOP3.LUT R0, R5, R13, RZ, 0xfc, !PT ;  /* 0x0000000d05007212 */ /* 0x004fe400078efcff */
[----:B------:R-:W-:Y:S02]  /*5fc0*/  SHF.L.U64.HI R5, R6, R27, RZ ;  /* 0x0000001b06057219 */ /* 0x000fe400000102ff */
[----:B------:R-:W-:-:S04]  /*5fd0*/  LOP3.LUT P0, RZ, R29, R4, R12, 0xe0, !PT ;  /* 0x000000041dff7212 */ /* 0x000fc8000780e00c */
[----:B------:R-:W-:-:S13]  /*5fe0*/  LOP3.LUT P0, RZ, R5, R0, RZ, 0xc0, P0 ;  /* 0x0000000005ff7212 */ /* 0x000fda000000c0ff */
[----:B------:R-:W-:Y:S01]  /*5ff0*/  @!P0 LOP3.LUT R12, R21, R12, R29, 0xe, !PT ;  /* 0x0000000c150c8212 */ /* 0x000fe200078e0e1d */
[----:B------:R-:W-:Y:S01]  /*6000*/  IMAD.MOV.U32 R21, RZ, RZ, R23 ;  /* 0x000000ffff157224 */ /* 0x000fe200078e0017 */
[----:B------:R-:W-:Y:S01]  /*6010*/  @!P0 LOP3.LUT R13, R24, R13, R5, 0xe, !PT ;  /* 0x0000000d180d8212 */ /* 0x000fe200078e0e05 */
[----:B------:R-:W-:-:S04]  /*6020*/  IMAD.MOV.U32 R24, RZ, RZ, R11 ;  /* 0x000000ffff187224 */ /* 0x000fc800078e000b */
[----:B------:R0:W-:Y:S01]  /*6030*/  @!P0 STG.E.64 desc[UR10][R8.64], R12 ;  /* 0x0000000c08008986 */ /* 0x0001e2000c101b0a */
[----:B------:R-:W-:-:S13]  /*6040*/  ISETP.NE.AND P0, PT, R17, 0x40, PT ;  /* 0x000000401100780c */ /* 0x000fda0003f05270 */
[----:B0-----:R-:W-:Y:S05]  /*6050*/  @P0 BRA `(.L_x_26) ;  /* 0xfffffff400d00947 */ /* 0x001fea000383ffff */
[----:B------:R-:W-:Y:S02]  /*6060*/  IMAD.MOV.U32 R10, RZ, RZ, R20 ;  /* 0x000000ffff0a7224 */ /* 0x000fe400078e0014 */
[----:B------:R-:W-:Y:S02]  /*6070*/  IMAD.MOV.U32 R2, RZ, RZ, R25 ;  /* 0x000000ffff027224 */ /* 0x000fe400078e0019 */
[----:B------:R-:W-:Y:S02]  /*6080*/  IMAD.MOV.U32 R5, RZ, RZ, R23 ;  /* 0x000000ffff057224 */ /* 0x000fe400078e0017 */
[----:B------:R-:W-:-:S07]  /*6090*/  IMAD.MOV.U32 R4, RZ, RZ, R11 ;  /* 0x000000ffff047224 */ /* 0x000fce00078e000b */
.L_x_25:
[----:B------:R-:W-:Y:S05]  /*60a0*/  BSYNC.RECONVERGENT B0 ;  /* 0x0000000000007941 */ /* 0x000fea0003800200 */
.L_x_24:
[----:B------:R-:W-:-:S05]  /*60b0*/  VIADD R18, R18, 0x800 ;  /* 0x0000080012127836 */ /* 0x000fca0000000000 */
[----:B------:R-:W-:-:S13]  /*60c0*/  ISETP.GE.AND P0, PT, R18, R19, PT ;  /* 0x000000131200720c */ /* 0x000fda0003f06270 */
[----:B------:R-:W-:Y:S05]  /*60d0*/  @!P0 BRA `(.L_x_27) ;  /* 0xfffffff400848947 */ /* 0x000fea000383ffff */
[----:B------:R-:W-:Y:S05]  /*60e0*/  EXIT ;  /* 0x000000000000794d */ /* 0x000fea0003800000 */
.L_x_28:
[----:B------:R-:W-:-:S00]  /*60f0*/  BRA `(.L_x_28) ;  /* 0xfffffffc00fc7947 */ /* 0x000fc0000383ffff */
[----:B------:R-:W-:-:S00]  /*6100*/  NOP ;  /* 0x0000000000007918 */ /* 0x000fc00000000000 */
[----:B------:R-:W-:-:S00]  /*6110*/  NOP ;  /* 0x0000000000007918 */ /* 0x000fc00000000000 */
[----:B------:R-:W-:-:S00]  /*6120*/  NOP ;  /* 0x0000000000007918 */ /* 0x000fc00000000000 */
[----:B------:R-:W-:-:S00]  /*6130*/  NOP ;  /* 0x0000000000007918 */ /* 0x000fc00000000000 */
[----:B------:R-:W-:-:S00]  /*6140*/  NOP ;  /* 0x0000000000007918 */ /* 0x000fc00000000000 */
[----:B------:R-:W-:-:S00]  /*6150*/  NOP ;  /* 0x0000000000007918 */ /* 0x000fc00000000000 */
[----:B------:R-:W-:-:S00]  /*6160*/  NOP ;  /* 0x0000000000007918 */ /* 0x000fc00000000000 */
[----:B------:R-:W-:-:S00]  /*6170*/  NOP ;  /* 0x0000000000007918 */ /* 0x000fc00000000000 */
.L_x_34:


//--------------------- .text._Z13populate_gridPmi --------------------------
	.section	.text._Z13populate_gridPmi,"ax",@progbits
	.align	128
        .global         _Z13populate_gridPmi
        .type           _Z13populate_gridPmi,@function
        .size           _Z13populate_gridPmi,(.L_x_35 - _Z13populate_gridPmi)
        .other          _Z13populate_gridPmi,@"STO_CUDA_ENTRY STV_DEFAULT"
_Z13populate_gridPmi:
.text._Z13populate_gridPmi:
[----:B------:R-:W-:Y:S08]  /*0000*/  LDC R1, c[0x0][0x37c] ;  /* 0x0000df00ff017b82 */ /* 0x000ff00000000800 */
[----:B------:R-:W0:Y:S01]  /*0010*/  LDC.64 R2, c[0x4][0x40] ;  /* 0x01001000ff027b82 */ /* 0x000e220000000a00 */
[----:B------:R-:W0:Y:S02]  /*0020*/  LDCU.64 UR4, c[0x0][0x358] ;  /* 0x00006b00ff0477ac */ /* 0x000e240008000a00 */
[----:B0-----:R-:W2:Y:S01]  /*0030*/  LDG.E R0, desc[UR4][R2.64] ;  /* 0x0000000402007981 */ /* 0x001ea2000c1e1900 */
[----:B------:R-:W0:Y:S01]  /*0040*/  S2R R11, SR_CTAID.X ;  /* 0x00000000000b7919 */ /* 0x000e220000002500 */
[----:B------:R-:W0:Y:S02]  /*0050*/  S2R R10, SR_TID.X ;  /* 0x00000000000a7919 */ /* 0x000e240000002100 */
[----:B0-----:R-:W-:-:S05]  /*0060*/  IMAD R5, R11, 0x20, R10 ;  /* 0x000000200b057824 */ /* 0x001fca00078e020a */
[----:B--2---:R-:W-:-:S13]  /*0070*/  ISETP.GE.AND P0, PT, R5, R0, PT ;  /* 0x000000000500720c */ /* 0x004fda0003f06270 */
[----:B------:R-:W-:Y:S05]  /*0080*/  @P0 EXIT ;  /* 0x000000000000094d */ /* 0x000fea0003800000 */
[----:B------:R-:W0:Y:S01]  /*0090*/  LDC.64 R2, c[0x4][0x58] ;  /* 0x01001600ff027b82 */ /* 0x000e220000000a00 */
[----:B------:R-:W-:-:S07]  /*00a0*/  IABS R6, R0 ;  /* 0x0000000000067213 */ /* 0x000fce0000000000 */
[----:B------:R-:W1:Y:S01]  /*00b0*/  LDC R12, c[0x0][0x388] ;  /* 0x0000e200ff0c7b82 */ /* 0x000e620000000800 */
[----:B0-----:R1:W2:Y:S01]  /*00c0*/  LDG.E R4, desc[UR4][R2.64] ;  /* 0x0000000402047981 */ /* 0x0012a2000c1e1900 */
[----:B------:R-:W0:Y:S01]  /*00d0*/  I2F.RP R7, R6 ;  /* 0x0000000600077306 */ /* 0x000e220000209400 */
[----:B------:R-:W-:Y:S01]  /*00e0*/  ISETP.NE.AND P1, PT, R0, RZ, PT ;  /* 0x000000ff0000720c */ /* 0x000fe20003f25270 */
[----:B------:R-:W-:Y:S01]  /*00f0*/  BSSY.RECONVERGENT B0, `(.L_x_29) ;  /* 0x0000033000007945 */ /* 0x000fe20003800200 */
[----:B-1----:R-:W-:Y:S02]  /*0100*/  IABS R2, R12 ;  /* 0x0000000c00027213 */ /* 0x002fe40000000000 */
[----:B------:R-:W-:-:S03]  /*0110*/  IABS R3, R0 ;  /* 0x0000000000037213 */ /* 0x000fc60000000000 */
[----:B0-----:R-:W0:Y:S02]  /*0120*/  MUFU.RCP R7, R7 ;  /* 0x0000000700077308 */ /* 0x001e240000001000 */
[----:B------:R-:W-:Y:S02]  /*0130*/  IMAD.MOV R3, RZ, RZ, -R3 ;  /* 0x000000ffff037224 */ /* 0x000fe400078e0a03 */
[----:B0-----:R-:W-:Y:S01]  /*0140*/  VIADD R8, R7, 0xffffffe ;  /* 0x0ffffffe07087836 */ /* 0x001fe20000000000 */
[----:B------:R-:W-:-:S03]  /*0150*/  I2FP.F32.S32 R7, R12 ;  /* 0x0000000c00077245 */ /* 0x000fc60000201400 */
[----:B------:R0:W1:Y:S02]  /*0160*/  F2I.FTZ.U32.TRUNC.NTZ R9, R8 ;  /* 0x0000000800097305 */ /* 0x000064000021f000 */
[----:B0-----:R-:W-:Y:S02]  /*0170*/  IMAD.MOV.U32 R8, RZ, RZ, RZ ;  /* 0x000000ffff087224 */ /* 0x001fe400078e00ff */
[----:B-1----:R-:W-:-:S04]  /*0180*/  IMAD.MOV R13, RZ, RZ, -R9 ;  /* 0x000000ffff0d7224 */ /* 0x002fc800078e0a09 */
[----:B------:R-:W-:-:S04]  /*0190*/  IMAD R13, R13, R6, RZ ;  /* 0x000000060d0d7224 */ /* 0x000fc800078e02ff */
[----:B------:R-:W-:-:S06]  /*01a0*/  IMAD.HI.U32 R9, R9, R13, R8 ;  /* 0x0000000d09097227 */ /* 0x000fcc00078e0008 */
[----:B------:R-:W-:-:S04]  /*01b0*/  IMAD.HI.U32 R9, R9, R2, RZ ;  /* 0x0000000209097227 */ /* 0x000fc800078e00ff */
[----:B------:R-:W-:Y:S01]  /*01c0*/  IMAD R9, R9, R3, R2 ;  /* 0x0000000309097224 */ /* 0x000fe200078e0202 */
[----:B------:R-:W-:Y:S02]  /*01d0*/  LOP3.LUT R3, RZ, R10, RZ, 0x33, !PT ;  /* 0x0000000aff037212 */ /* 0x000fe400078e33ff */
[----:B------:R-:W-:Y:S02]  /*01e0*/  VIADDMNMX R2, R5, 0x800, R0, !PT ;  /* 0x0000080005027846 */ /* 0x000fe40007800100 */
[----:B------:R-:W-:-:S03]  /*01f0*/  ISETP.GT.U32.AND P0, PT, R6, R9, PT ;  /* 0x000000090600720c */ /* 0x000fc60003f04070 */
[----:B------:R-:W-:-:S04]  /*0200*/  IMAD.IADD R2, R2, 0x1, R3 ;  /* 0x0000000102027824 */ /* 0x000fc800078e0203 */
[----:B------:R-:W-:Y:S02]  /*0210*/  IMAD R11, R11, -0x20, R2 ;  /* 0xffffffe00b0b7824 */ /* 0x000fe400078e0202 */
[----:B------:R-:W0:Y:S03]  /*0220*/  LDC.64 R2, c[0x0][0x380] ;  /* 0x0000e000ff027b82 */ /* 0x000e260000000a00 */
[----:B------:R-:W-:Y:S01]  /*0230*/  LOP3.LUT R8, R11, 0x1800, RZ, 0xc0, !PT ;  /* 0x000018000b087812 */ /* 0x000fe200078ec0ff */
[----:B------:R-:W-:Y:S01]  /*0240*/  @!P0 IMAD.IADD R9, R9, 0x1, -R6 ;  /* 0x0000000109098824 */ /* 0x000fe200078e0a06 */
[----:B------:R-:W-:Y:S02]  /*0250*/  ISETP.GE.AND P0, PT, R12, RZ, PT ;  /* 0x000000ff0c00720c */ /* 0x000fe40003f06270 */
[----:B------:R-:W-:Y:S02]  /*0260*/  ISETP.NE.AND P3, PT, R8, 0x1800, PT ;  /* 0x000018000800780c */ /* 0x000fe40003f65270 */
[----:B------:R-:W-:-:S13]  /*0270*/  ISETP.GT.U32.AND P2, PT, R6, R9, PT ;  /* 0x000000090600720c */ /* 0x000fda0003f44070 */
[----:B------:R-:W-:Y:S01]  /*0280*/  @!P2 IMAD.IADD R9, R9, 0x1, -R6 ;  /* 0x000000010909a824 */ /* 0x000fe200078e0a06 */
[----:B------:R-:W-:-:S03]  /*0290*/  ISETP.GE.U32.AND P2, PT, R11, 0x1800, PT ;  /* 0x000018000b00780c */ /* 0x000fc60003f46070 */
[----:B------:R-:W-:-:S04]  /*02a0*/  IMAD.MOV.U32 R6, RZ, RZ, R9 ;  /* 0x000000ffff067224 */ /* 0x000fc800078e0009 */
[----:B------:R-:W-:Y:S01]  /*02b0*/  @!P0 IMAD.MOV R6, RZ, RZ, -R6 ;  /* 0x000000ffff068224 */ /* 0x000fe200078e0a06 */
[----:B------:R-:W-:Y:S01]  /*02c0*/  @!P1 LOP3.LUT R6, RZ, R0, RZ, 0x33, !PT ;  /* 0x00000000ff069212 */ /* 0x000fe200078e33ff */
[----:B--2---:R-:W-:-:S06]  /*02d0*/  FMUL R4, R7, R4 ;  /* 0x0000000407047220 */ /* 0x004fcc0000400000 */
[----:B------:R-:W1:Y:S01]  /*02e0*/  F2I.TRUNC.NTZ R4, R4 ;  /* 0x0000000400047305 */ /* 0x000e62000020f100 */
[----:B0-----:R-:W-:Y:S05]  /*02f0*/  @!P3 BRA `(.L_x_30) ;  /* 0x000000000048b947 */ /* 0x001fea0003800000 */
[----:B------:R-:W0:Y:S01]  /*0300*/  LDC.64 R8, c[0x0][0x380] ;  /* 0x0000e000ff087b82 */ /* 0x000e220000000a00 */
[----:B------:R-:W-:-:S04]  /*0310*/  LEA.HI R7, R11, 0x1, RZ, 0x15 ;  /* 0x000000010b077811 */ /* 0x000fc800078fa8ff */
[----:B------:R-:W-:-:S05]  /*0320*/  LOP3.LUT R7, R7, 0x3, RZ, 0xc0, !PT ;  /* 0x0000000307077812 */ /* 0x000fca00078ec0ff */
[----:B------:R-:W-:-:S07]  /*0330*/  IMAD.MOV R7, RZ, RZ, -R7 ;  /* 0x000000ffff077224 */ /* 0x000fce00078e0a07 */
.L_x_31:
[----:B0-2---:R-:W-:-:S05]  /*0340*/  IMAD.WIDE R10, R5, 0x8, R8 ;  /* 0x00000008050a7825 */ /* 0x005fca00078e0208 */
[----:B------:R-:W2:Y:S01]  /*0350*/  LDG.E.64 R12, desc[UR4][R10.64] ;  /* 0x000000040a0c7981 */ /* 0x000ea2000c1e1b00 */
[----:B------:R-:W-:Y:S01]  /*0360*/  ISETP.GE.AND P0, PT, R5, R6, PT ;  /* 0x000000060500720c */ /* 0x000fe20003f06270 */
[----:B-1----:R-:W-:Y:S02]  /*0370*/  VIADD R14, R4, 0x1 ;  /* 0x00000001040e7836 */ /* 0x002fe40000000000 */
[----:B------:R-:W-:Y:S02]  /*0380*/  IMAD.MOV.U32 R15, RZ, RZ, -0x1 ;  /* 0xffffffffff0f7424 */ /* 0x000fe400078e00ff */
[----:B------:R-:W-:Y:S02]  /*0390*/  VIADD R7, R7, 0x1 ;  /* 0x0000000107077836 */ /* 0x000fe40000000000 */
[----:B------:R-:W-:-:S06]  /*03a0*/  VIADD R5, R5, 0x800 ;  /* 0x0000080005057836 */ /* 0x000fcc0000000000 */
[----:B------:R-:W-:Y:S01]  /*03b0*/  @P0 IMAD.MOV R14, RZ, RZ, R4 ;  /* 0x000000ffff0e0224 */ /* 0x000fe200078e0204 */
[----:B------:R-:W-:-:S04]  /*03c0*/  ISETP.NE.AND P0, PT, R7, RZ, PT ;  /* 0x000000ff0700720c */ /* 0x000fc80003f05270 */
[----:B------:R-:W-:-:S04]  /*03d0*/  SHF.L.U32 R14, R15, R14, RZ ;  /* 0x0000000e0f0e7219 */ /* 0x000fc800000006ff */
[----:B------:R-:W-:-:S04]  /*03e0*/  LOP3.LUT R15, RZ, R14, RZ, 0x33, !PT ;  /* 0x0000000eff0f7212 */ /* 0x000fc800078e33ff */
[----:B--2---:R-:W-:-:S05]  /*03f0*/  LOP3.LUT R12, R12, R15, RZ, 0xfc, !PT ;  /* 0x0000000f0c0c7212 */ /* 0x004fca00078efcff */
[----:B------:R2:W-:Y:S01]  /*0400*/  STG.E.64 desc[UR4][R10.64], R12 ;  /* 0x0000000c0a007986 */ /* 0x0005e2000c101b04 */
[----:B------:R-:W-:Y:S05]  /*0410*/  @P0 BRA `(.L_x_31) ;  /* 0xfffffffc00c80947 */ /* 0x000fea000383ffff */
.L_x_30:
[----:B------:R-:W-:Y:S05]  /*0420*/  BSYNC.RECONVERGENT B0 ;  /* 0x0000000000007941 */ /* 0x000fea0003800200 */
.L_x_29:
[----:B------:R-:W-:Y:S05]  /*0430*/  @!P2 EXIT ;  /* 0x000000000000a94d */ /* 0x000fea0003800000 */
.L_x_32:
[----:B0-----:R-:W-:-:S05]  /*0440*/  IMAD.WIDE R8, R5, 0x8, R2 ;  /* 0x0000000805087825 */ /* 0x001fca00078e0202 */
[----:B------:R-:W3:Y:S04]  /*0450*/  LDG.E.64 R16, desc[UR4][R8.64] ;  /* 0x0000000408107981 */ /* 0x000ee8000c1e1b00 */
[----:B------:R-:W4:Y:S04]  /*0460*/  LDG.E.64 R14, desc[UR4][R8.64+0x4000] ;  /* 0x00400004080e7981 */ /* 0x000f28000c1e1b00 */
[----:B--2---:R-:W2:Y:S04]  /*0470*/  LDG.E.64 R12, desc[UR4][R8.64+0x8000] ;  /* 0x00800004080c7981 */ /* 0x004ea8000c1e1b00 */
[----:B------:R-:W5:Y:S01]  /*0480*/  LDG.E.64 R10, desc[UR4][R8.64+0xc000] ;  /* 0x00c00004080a7981 */ /* 0x000f62000c1e1b00 */
[C---:B------:R-:W-:Y:S01]  /*0490*/  ISETP.GE.AND P3, PT, R5.reuse, R6, PT ;  /* 0x000000060500720c */ /* 0x040fe20003f66270 */
[----:B------:R-:W-:-:S02]  /*04a0*/  VIADD R21, R5, 0x800 ;  /* 0x0000080005157836 */ /* 0x000fc40000000000 */
[C---:B------:R-:W-:Y:S02]  /*04b0*/  VIADD R7, R5.reuse, 0x1000 ;  /* 0x0000100005077836 */ /* 0x040fe40000000000 */
[----:B------:R-:W-:Y:S01]  /*04c0*/  VIADD R19, R5, 0x1800 ;  /* 0x0000180005137836 */ /* 0x000fe20000000000 */
[-C--:B------:R-:W-:Y:S01]  /*04d0*/  ISETP.GE.AND P0, PT, R21, R6.reuse, PT ;  /* 0x000000061500720c */ /* 0x080fe20003f06270 */
[----:B-1----:R-:W-:Y:S01]  /*04e0*/  VIADD R21, R4, 0x1 ;  /* 0x0000000104157836 */ /* 0x002fe20000000000 */
[-C--:B------:R-:W-:Y:S01]  /*04f0*/  ISETP.GE.AND P1, PT, R7, R6.reuse, PT ;  /* 0x000000060700720c */ /* 0x080fe20003f26270 */
[----:B------:R-:W-:Y:S01]  /*0500*/  IMAD.MOV.U32 R22, RZ, RZ, -0x1 ;  /* 0xffffffffff167424 */ /* 0x000fe200078e00ff */
[----:B------:R-:W-:Y:S01]  /*0510*/  ISETP.GE.AND P2, PT, R19, R6, PT ;  /* 0x000000061300720c */ /* 0x000fe20003f46270 */
[----:B------:R-:W-:Y:S02]  /*0520*/  IMAD.MOV.U32 R7, RZ, RZ, R21 ;  /* 0x000000ffff077224 */ /* 0x000fe400078e0015 */
[----:B------:R-:W-:-:S02]  /*0530*/  @P3 IMAD.MOV R7, RZ, RZ, R4 ;  /* 0x000000ffff073224 */ /* 0x000fc400078e0204 */
[--C-:B------:R-:W-:Y:S02]  /*0540*/  IMAD.MOV.U32 R18, RZ, RZ, R21.reuse ;  /* 0x000000ffff127224 */ /* 0x100fe400078e0015 */
[----:B------:R-:W-:Y:S01]  /*0550*/  IMAD.MOV.U32 R19, RZ, RZ, R21 ;  /* 0x000000ffff137224 */ /* 0x000fe200078e0015 */
[C---:B------:R-:W-:Y:S01]  /*0560*/  SHF.L.U32 R7, R22.reuse, R7, RZ ;  /* 0x0000000716077219 */ /* 0x040fe200000006ff */
[--C-:B------:R-:W-:Y:S02]  /*0570*/  @P0 IMAD.MOV R18, RZ, RZ, R4.reuse ;  /* 0x000000ffff120224 */ /* 0x100fe400078e0204 */
[--C-:B------:R-:W-:Y:S01]  /*0580*/  @P1 IMAD.MOV R19, RZ, RZ, R4.reuse ;  /* 0x000000ffff131224 */ /* 0x100fe200078e0204 */
[----:B------:R-:W-:Y:S01]  /*0590*/  LOP3.LUT R7, RZ, R7, RZ, 0x33, !PT ;  /* 0x00000007ff077212 */ /* 0x000fe200078e33ff */
[----:B------:R-:W-:Y:S01]  /*05a0*/  @P2 IMAD.MOV R21, RZ, RZ, R4 ;  /* 0x000000ffff152224 */ /* 0x000fe200078e0204 */
[C---:B------:R-:W-:Y:S01]  /*05b0*/  SHF.L.U32 R18, R22.reuse, R18, RZ ;  /* 0x0000001216127219 */ /* 0x040fe200000006ff */
[----:B------:R-:W-:Y:S01]  /*05c0*/  VIADD R5, R5, 0x2000 ;  /* 0x0000200005057836 */ /* 0x000fe20000000000 */
[----:B------:R-:W-:-:S02]  /*05d0*/  SHF.L.U32 R20, R22, R19, RZ ;  /* 0x0000001316147219 */ /* 0x000fc400000006ff */
[----:B------:R-:W-:Y:S02]  /*05e0*/  SHF.L.U32 R21, R22, R21, RZ ;  /* 0x0000001516157219 */ /* 0x000fe400000006ff */
[----:B------:R-:W-:Y:S02]  /*05f0*/  LOP3.LUT R19, RZ, R18, RZ, 0x33, !PT ;  /* 0x00000012ff137212 */ /* 0x000fe400078e33ff */
[----:B------:R-:W-:Y:S02]  /*0600*/  LOP3.LUT R21, RZ, R21, RZ, 0x33, !PT ;  /* 0x00000015ff157212 */ /* 0x000fe400078e33ff */
[----:B------:R-:W-:Y:S02]  /*0610*/  ISETP.GE.AND P0, PT, R5, R0, PT ;  /* 0x000000000500720c */ /* 0x000fe40003f06270 */
[----:B---3--:R-:W-:Y:S02]  /*0620*/  LOP3.LUT R16, R16, R7, RZ, 0xfc, !PT ;  /* 0x0000000710107212 */ /* 0x008fe400078efcff */
[----:B------:R-:W-:-:S02]  /*0630*/  LOP3.LUT R7, RZ, R20, RZ, 0x33, !PT ;  /* 0x00000014ff077212 */ /* 0x000fc400078e33ff */
[----:B----4-:R-:W-:Y:S01]  /*0640*/  LOP3.LUT R14, R14, R19, RZ, 0xfc, !PT ;  /* 0x000000130e0e7212 */ /* 0x010fe200078efcff */
[----:B------:R0:W-:Y:S01]  /*0650*/  STG.E.64 desc[UR4][R8.64], R16 ;  /* 0x0000001008007986 */ /* 0x0001e2000c101b04 */
[----:B--2---:R-:W-:-:S03]  /*0660*/  LOP3.LUT R12, R12, R7, RZ, 0xfc, !PT ;  /* 0x000000070c0c7212 */ /* 0x004fc600078efcff */
[----:B------:R0:W-:Y:S01]  /*0670*/  STG.E.64 desc[UR4][R8.64+0x4000], R14 ;  /* 0x0040000e08007986 */ /* 0x0001e2000c101b04 */
[----:B-----5:R-:W-:-:S03]  /*0680*/  LOP3.LUT R10, R10, R21, RZ, 0xfc, !PT ;  /* 0x000000150a0a7212 */ /* 0x020fc600078efcff */
[----:B------:R0:W-:Y:S04]  /*0690*/  STG.E.64 desc[UR4][R8.64+0x8000], R12 ;  /* 0x0080000c08007986 */ /* 0x0001e8000c101b04 */
[----:B------:R0:W-:Y:S01]  /*06a0*/  STG.E.64 desc[UR4][R8.64+0xc000], R10 ;  /* 0x00c0000a08007986 */ /* 0x0001e2000c101b04 */
[----:B------:R-:W-:Y:S05]  /*06b0*/  @!P0 BRA `(.L_x_32) ;  /* 0xfffffffc00608947 */ /* 0x000fea000383ffff */
[----:B------:R-:W-:Y:S05]  /*06c0*/  EXIT ;  /* 0x000000000000794d */ /* 0x000fea0003800000 */
.L_x_33:
        /* <DEDUP_REMOVED lines=11> */
.L_x_35:


//--------------------- .nv.global.init           --------------------------
	.section	.nv.global.init,"aw",@progbits
	.align	4
.nv.global.init:
	.type		mrg32k3aM1SubSeq,@object
	.size		mrg32k3aM1SubSeq,(mrg32k3aM2SubSeq - mrg32k3aM1SubSeq)
mrg32k3aM1SubSeq:
        /*0000*/ 	.byte	0x0b, 0xcc, 0xee, 0x04, 0x73, 0x29, 0x8b, 0x6f, 0xf6, 0x53, 0x03, 0xf6, 0x23, 0xf6, 0xea, 0xda
        /* <DEDUP_REMOVED lines=125> */
	.type		mrg32k3aM2SubSeq,@object
	.size		mrg32k3aM2SubSeq,(mrg32k3aM1 - mrg32k3aM2SubSeq)
mrg32k3aM2SubSeq:
        /* <DEDUP_REMOVED lines=126> */
	.type		mrg32k3aM1,@object
	.size		mrg32k3aM1,(mrg32k3aM1Seq - mrg32k3aM1)
mrg32k3aM1:
        /* <DEDUP_REMOVED lines=144> */
	.type		mrg32k3aM1Seq,@object
	.size		mrg32k3aM1Seq,(mrg32k3aM2 - mrg32k3aM1Seq)
mrg32k3aM1Seq:
        /* <DEDUP_REMOVED lines=144> */
	.type		mrg32k3aM2,@object
	.size		mrg32k3aM2,(mrg32k3aM2Seq - mrg32k3aM2)
mrg32k3aM2:
        /* <DEDUP_REMOVED lines=144> */
	.type		mrg32k3aM2Seq,@object
	.size		mrg32k3aM2Seq,(precalc_xorwow_matrix - mrg32k3aM2Seq)
mrg32k3aM2Seq:
        /* <DEDUP_REMOVED lines=144> */
	.type		precalc_xorwow_matrix,@object
	.size		precalc_xorwow_matrix,(precalc_xorwow_offset_matrix - precalc_xorwow_matrix)
precalc_xorwow_matrix:
        /* <DEDUP_REMOVED lines=6400> */
	.type		precalc_xorwow_offset_matrix,@object
	.size		precalc_xorwow_offset_matrix,(.L_1 - precalc_xorwow_offset_matrix)
precalc_xorwow_offset_matrix:
        /* <DEDUP_REMOVED lines=6400> */
.L_1:


//--------------------- .nv.shared.reserved.0     --------------------------
	.section	.nv.shared.reserved.0,"aw",@nobits
	.weak		__nv_reservedSMEM_offset_0_alias
	.size		__nv_reservedSMEM_offset_0_alias, 0, 64
	.other		__nv_reservedSMEM_offset_0_alias,@"STO_CUDA_RESERVED_SHARED STV_DEFAULT"
__nv_reservedSMEM_offset_0_alias:
	.zero		0
	.zero		64


//--------------------- .nv.global                --------------------------
	.section	.nv.global,"aw",@nobits
	.align	8
.nv.global:
	.type		cuda_random_value_state,@object
	.size		cuda_random_value_state,(d_num_rows - cuda_random_value_state)
cuda_random_value_state:
	.zero		48
	.type		d_num_rows,@object
	.size		d_num_rows,(d_num_infected - d_num_rows)
d_num_rows:
	.zero		4
	.type		d_num_infected,@object
	.size		d_num_infected,(d_num_rows_normalizer - d_num_infected)
d_num_infected:
	.zero		4
	.type		d_num_rows_normalizer,@object
	.size		d_num_rows_normalizer,(d_num_healthy - d_num_rows_normalizer)
d_num_rows_normalizer:
	.zero		4
	.type		d_num_healthy,@object
	.size		d_num_healthy,(.L_10 - d_num_healthy)
d_num_healthy:
	.zero		4
.L_10:


//--------------------- .nv.constant0._Z4movePmS_i --------------------------
	.section	.nv.constant0._Z4movePmS_i,"a",@progbits
	.sectionflags	@""
	.align	4
.nv.constant0._Z4movePmS_i:
	.zero		916


//--------------------- .nv.constant0._Z13populate_gridPmi --------------------------
	.section	.nv.constant0._Z13populate_gridPmi,"a",@progbits
	.sectionflags	@""
	.align	4
.nv.constant0._Z13populate_gridPmi:
	.zero		908


//--------------------- SYMBOLS --------------------------

	.type		.nv.reservedSmem.offset0,@object
	.size		.nv.reservedSmem.offset0,0x4
